// auto-generated by cutlass_sweep.gemm — config: {"arch": "sm_100", "cluster_m": 2, "cluster_n": 4, "dtype": "fp16", "dtype_b": "fp16", "layout": "nt", "stages": 0, "tile_k": 128, "tile_m": 256, "tile_n": 64}
#include "cutlass/cutlass.h"
#include "cutlass/gemm/collective/collective_builder.hpp"
#include "cutlass/gemm/device/gemm_universal_adapter.h"
#include "cutlass/gemm/kernel/gemm_universal.hpp"
#include "cutlass/epilogue/collective/collective_builder.hpp"

using ElemA = cutlass::half_t;
using ElemB = cutlass::half_t;
using ElemCD = cutlass::half_t;
using Acc  = float;
using TileShape    = cute::Shape<cute::_256, cute::_64, cute::_128>;
using ClusterShape = cute::Shape<cute::_2, cute::_4, cute::_1>;

using CollectiveEpilogue = typename cutlass::epilogue::collective::CollectiveBuilder<
    cutlass::arch::Sm100, cutlass::arch::OpClassTensorOp,
    TileShape, ClusterShape,
    cutlass::epilogue::collective::EpilogueTileAuto,
    Acc, Acc,
    ElemCD, cutlass::layout::RowMajor, 128 / cutlass::sizeof_bits<ElemCD>::value,
    ElemCD, cutlass::layout::RowMajor, 128 / cutlass::sizeof_bits<ElemCD>::value,
    cutlass::epilogue::collective::EpilogueScheduleAuto
  >::CollectiveOp;

using CollectiveMainloop = typename cutlass::gemm::collective::CollectiveBuilder<
    cutlass::arch::Sm100, cutlass::arch::OpClassTensorOp,
    ElemA, cutlass::layout::RowMajor, 128 / cutlass::sizeof_bits<ElemA>::value,
    ElemB, cutlass::layout::ColumnMajor, 128 / cutlass::sizeof_bits<ElemB>::value,
    Acc,
    TileShape, ClusterShape,
    cutlass::gemm::collective::StageCountAutoCarveout<static_cast<int>(sizeof(typename CollectiveEpilogue::SharedStorage))>,
    cutlass::gemm::collective::KernelScheduleAuto
  >::CollectiveOp;

using GemmKernel = cutlass::gemm::kernel::GemmUniversal<
    cute::Shape<int,int,int,int>,
    CollectiveMainloop,
    CollectiveEpilogue
>;
using Gemm = cutlass::gemm::device::GemmUniversalAdapter<GemmKernel>;

// Force the device kernel symbol into the cubin without needing a host main.
auto* _anchor = &cutlass::device_kernel<GemmKernel>;


// ===== COMPILED SASS (sm_100a) =====

	.target	sm_100a

	.elftype	@"ET_EXEC"


//--------------------- .note.nv.tkinfo           --------------------------
	.section	.note.nv.tkinfo,"",@"SHT_NOTE"
	.sectionflags	@"SHF_NOTE_NV_TKINFO"
	.tkinfo
        /*0018*/ 	.word	0x00000002
        /*0030*/ 	.string	""
        /*0030*/ 	.string	"ptxas"
        /*0030*/ 	.string	"Cuda compilation tools, release 13.0, V13.0.88"
        /*0030*/ 	.string	"Build cuda_13.0.r13.0/compiler.36424714_0"
        /*0030*/ 	.string	"-arch sm_100a -m 64 "



//--------------------- .note.nv.cuinfo           --------------------------
	.section	.note.nv.cuinfo,"",@"SHT_NOTE"
	.sectionflags	@"SHF_NOTE_NV_CUINFO"
        /*0018*/ 	.short	0x0002
        /*001a*/ 	.short	0x0064
        /*001c*/ 	.short	0x0082
	.zero		2


//--------------------- .nv.info                  --------------------------
	.section	.nv.info,"",@"SHT_CUDA_INFO"
	.align	4


	//----- nvinfo : EIATTR_REGCOUNT
	.align		4
        /*0000*/ 	.byte	0x04, 0x2f
        /*0002*/ 	.short	(.L_19 - .L_18)
	.align		4
.L_18:
        /*0004*/ 	.word	index@(_ZN7cutlass13device_kernelINS_4gemm6kernel13GemmUniversalIN4cute5tupleIJiiiiEEENS1_10collective13CollectiveMmaINS1_35MainloopSm100TmaUmmaWarpSpecializedILi5ELi2ELi4ENS5_IJNS4_1CILi2EEENSA_ILi4EEENSA_ILi1EEEEEEEENS5_IJNSA_ILi256EEENSA_ILi64EEENSA_ILi128EEEEEENS_6half_tENS5_IJlSD_lEEESK_SL_NS4_8TiledMMAINS4_8MMA_AtomIJNS4_26SM100_MMA_F16BF16_2x1SM_SSISK_SK_fLi256ELi64ELNS4_4UMMA5MajorE0ELSQ_0ELNSP_7ScaleInE0ELSR_0EEEEEENS4_6LayoutINS5_IJSD_SD_SD_EEENS5_IJNSA_ILi0EEESW_SW_EEEEENS5_IJNS4_10UnderscoreESZ_SZ_EEEEENS4_28SM100_TMA_2SM_LOAD_MULTICASTENS4_14ComposedLayoutINS4_7SwizzleILi3ELi4ELi3EEENS4_18smem_ptr_flag_bitsILi16EEENSU_INS5_IJNSA_ILi8EEESH_EEENS5_IJSH_SD_EEEEEEEvNS4_8identityENS4_18SM100_TMA_2SM_LOADES1C_vS1D_EENS_8epilogue10collective18CollectiveEpilogueINS1G_23Sm100TmaWarpSpecializedILi3ELi2ELi32ELb1ELb0EEEJNS5_IJSI_SH_SI_EEENS5_IJNSU_ISI_SD_EENSU_INSA_ILi32EEESD_EEEEESK_SL_SK_SL_NS1G_6fusion15FusionCallbacksIS1K_NS1Q_17LinearCombinationISK_fSK_fLNS_15FloatRoundStyleE2EEES1L_S1P_JEEENS4_5SM1004TMEM4LOAD26SM100_TMEM_LOAD_32dp32b32xENS4_13SM90_TMA_LOADENS13_INS14_ILi2ELi4ELi3EEES17_NSU_INS5_IJS18_S1N_EEENS5_IJS1N_SD_EEEEEEENS4_39AutoVectorizingCopyWithAssumedAlignmentILi128EEENS4_14SM90_TMA_STOREES25_S27_S27_EEEvvEEEEvNT_6ParamsE)
        /*0008*/ 	.word	0x0000007b


	//----- nvinfo : EIATTR_FRAME_SIZE
	.align		4
.L_19:
        /*000c*/ 	.byte	0x04, 0x11
        /*000e*/ 	.short	(.L_21 - .L_20)
	.align		4
.L_20:
        /*0010*/ 	.word	index@($__internal_2_$__cuda_sm10x_tcgen05_guardrail_trap_unallocated_columns_being_dealloced)
        /*0014*/ 	.word	0x00000000


	//----- nvinfo : EIATTR_FRAME_SIZE
	.align		4
.L_21:
        /*0018*/ 	.byte	0x04, 0x11
        /*001a*/ 	.short	(.L_23 - .L_22)
	.align		4
.L_22:
        /*001c*/ 	.word	index@($__internal_1_$__cuda_sm10x_tcgen05_guardrail_trap_phase_invalid_during_alloc)
        /*0020*/ 	.word	0x00000000


	//----- nvinfo : EIATTR_FRAME_SIZE
	.align		4
.L_23:
        /*0024*/ 	.byte	0x04, 0x11
        /*0026*/ 	.short	(.L_25 - .L_24)
	.align		4
.L_24:
        /*0028*/ 	.word	index@($__internal_0_$__cuda_sm10x_tcgen05_guardrail_trap_col_being_dealloced_not_returned_by_alloc)
        /*002c*/ 	.word	0x00000000


	//----- nvinfo : EIATTR_FRAME_SIZE
	.align		4
.L_25:
        /*0030*/ 	.byte	0x04, 0x11
        /*0032*/ 	.short	(.L_27 - .L_26)
	.align		4
.L_26:
        /*0034*/ 	.word	index@(_ZN7cutlass13device_kernelINS_4gemm6kernel13GemmUniversalIN4cute5tupleIJiiiiEEENS1_10collective13CollectiveMmaINS1_35MainloopSm100TmaUmmaWarpSpecializedILi5ELi2ELi4ENS5_IJNS4_1CILi2EEENSA_ILi4EEENSA_ILi1EEEEEEEENS5_IJNSA_ILi256EEENSA_ILi64EEENSA_ILi128EEEEEENS_6half_tENS5_IJlSD_lEEESK_SL_NS4_8TiledMMAINS4_8MMA_AtomIJNS4_26SM100_MMA_F16BF16_2x1SM_SSISK_SK_fLi256ELi64ELNS4_4UMMA5MajorE0ELSQ_0ELNSP_7ScaleInE0ELSR_0EEEEEENS4_6LayoutINS5_IJSD_SD_SD_EEENS5_IJNSA_ILi0EEESW_SW_EEEEENS5_IJNS4_10UnderscoreESZ_SZ_EEEEENS4_28SM100_TMA_2SM_LOAD_MULTICASTENS4_14ComposedLayoutINS4_7SwizzleILi3ELi4ELi3EEENS4_18smem_ptr_flag_bitsILi16EEENSU_INS5_IJNSA_ILi8EEESH_EEENS5_IJSH_SD_EEEEEEEvNS4_8identityENS4_18SM100_TMA_2SM_LOADES1C_vS1D_EENS_8epilogue10collective18CollectiveEpilogueINS1G_23Sm100TmaWarpSpecializedILi3ELi2ELi32ELb1ELb0EEEJNS5_IJSI_SH_SI_EEENS5_IJNSU_ISI_SD_EENSU_INSA_ILi32EEESD_EEEEESK_SL_SK_SL_NS1G_6fusion15FusionCallbacksIS1K_NS1Q_17LinearCombinationISK_fSK_fLNS_15FloatRoundStyleE2EEES1L_S1P_JEEENS4_5SM1004TMEM4LOAD26SM100_TMEM_LOAD_32dp32b32xENS4_13SM90_TMA_LOADENS13_INS14_ILi2ELi4ELi3EEES17_NSU_INS5_IJS18_S1N_EEENS5_IJS1N_SD_EEEEEEENS4_39AutoVectorizingCopyWithAssumedAlignmentILi128EEENS4_14SM90_TMA_STOREES25_S27_S27_EEEvvEEEEvNT_6ParamsE)
        /*0038*/ 	.word	0x00000000


	//----- nvinfo : EIATTR_MIN_STACK_SIZE
	.align		4
.L_27:
        /*003c*/ 	.byte	0x04, 0x12
        /*003e*/ 	.short	(.L_29 - .L_28)
	.align		4
.L_28:
        /*0040*/ 	.word	index@(_ZN7cutlass13device_kernelINS_4gemm6kernel13GemmUniversalIN4cute5tupleIJiiiiEEENS1_10collective13CollectiveMmaINS1_35MainloopSm100TmaUmmaWarpSpecializedILi5ELi2ELi4ENS5_IJNS4_1CILi2EEENSA_ILi4EEENSA_ILi1EEEEEEEENS5_IJNSA_ILi256EEENSA_ILi64EEENSA_ILi128EEEEEENS_6half_tENS5_IJlSD_lEEESK_SL_NS4_8TiledMMAINS4_8MMA_AtomIJNS4_26SM100_MMA_F16BF16_2x1SM_SSISK_SK_fLi256ELi64ELNS4_4UMMA5MajorE0ELSQ_0ELNSP_7ScaleInE0ELSR_0EEEEEENS4_6LayoutINS5_IJSD_SD_SD_EEENS5_IJNSA_ILi0EEESW_SW_EEEEENS5_IJNS4_10UnderscoreESZ_SZ_EEEEENS4_28SM100_TMA_2SM_LOAD_MULTICASTENS4_14ComposedLayoutINS4_7SwizzleILi3ELi4ELi3EEENS4_18smem_ptr_flag_bitsILi16EEENSU_INS5_IJNSA_ILi8EEESH_EEENS5_IJSH_SD_EEEEEEEvNS4_8identityENS4_18SM100_TMA_2SM_LOADES1C_vS1D_EENS_8epilogue10collective18CollectiveEpilogueINS1G_23Sm100TmaWarpSpecializedILi3ELi2ELi32ELb1ELb0EEEJNS5_IJSI_SH_SI_EEENS5_IJNSU_ISI_SD_EENSU_INSA_ILi32EEESD_EEEEESK_SL_SK_SL_NS1G_6fusion15FusionCallbacksIS1K_NS1Q_17LinearCombinationISK_fSK_fLNS_15FloatRoundStyleE2EEES1L_S1P_JEEENS4_5SM1004TMEM4LOAD26SM100_TMEM_LOAD_32dp32b32xENS4_13SM90_TMA_LOADENS13_INS14_ILi2ELi4ELi3EEES17_NSU_INS5_IJS18_S1N_EEENS5_IJS1N_SD_EEEEEEENS4_39AutoVectorizingCopyWithAssumedAlignmentILi128EEENS4_14SM90_TMA_STOREES25_S27_S27_EEEvvEEEEvNT_6ParamsE)
        /*0044*/ 	.word	0x00000000
.L_29:


//--------------------- .nv.compat                --------------------------
	.section	.nv.compat,"",@"SHT_CUDA_COMPAT_INFO"
	.align	4
        /*0000*/ 	.byte	0x02, 0x09, 0x01, 0x00, 0x02, 0x02, 0x02, 0x00, 0x02, 0x05, 0x05, 0x00, 0x03, 0x07, 0x01, 0x01
        /*0010*/ 	.byte	0x02, 0x03, 0x01, 0x00, 0x02, 0x06, 0x01, 0x00, 0x04, 0x0b, 0x08, 0x00, 0x09, 0x00, 0x00, 0x00
        /*0020*/ 	.byte	0x00, 0x00, 0x00, 0x00


//--------------------- .nv.info._ZN7cutlass13device_kernelINS_4gemm6kernel13GemmUniversalIN4cute5tupleIJiiiiEEENS1_10collective13CollectiveMmaINS1_35MainloopSm100TmaUmmaWarpSpecializedILi5ELi2ELi4ENS5_IJNS4_1CILi2EEENSA_ILi4EEENSA_ILi1EEEEEEEENS5_IJNSA_ILi256EEENSA_ILi64EEENSA_ILi128EEEEEENS_6half_tENS5_IJlSD_lEEESK_SL_NS4_8TiledMMAINS4_8MMA_AtomIJNS4_26SM100_MMA_F16BF16_2x1SM_SSISK_SK_fLi256ELi64ELNS4_4UMMA5MajorE0ELSQ_0ELNSP_7ScaleInE0ELSR_0EEEEEENS4_6LayoutINS5_IJSD_SD_SD_EEENS5_IJNSA_ILi0EEESW_SW_EEEEENS5_IJNS4_10UnderscoreESZ_SZ_EEEEENS4_28SM100_TMA_2SM_LOAD_MULTICASTENS4_14ComposedLayoutINS4_7SwizzleILi3ELi4ELi3EEENS4_18smem_ptr_flag_bitsILi16EEENSU_INS5_IJNSA_ILi8EEESH_EEENS5_IJSH_SD_EEEEEEEvNS4_8identityENS4_18SM100_TMA_2SM_LOADES1C_vS1D_EENS_8epilogue10collective18CollectiveEpilogueINS1G_23Sm100TmaWarpSpecializedILi3ELi2ELi32ELb1ELb0EEEJNS5_IJSI_SH_SI_EEENS5_IJNSU_ISI_SD_EENSU_INSA_ILi32EEESD_EEEEESK_SL_SK_SL_NS1G_6fusion15FusionCallbacksIS1K_NS1Q_17LinearCombinationISK_fSK_fLNS_15FloatRoundStyleE2EEES1L_S1P_JEEENS4_5SM1004TMEM4LOAD26SM100_TMEM_LOAD_32dp32b32xENS4_13SM90_TMA_LOADENS13_INS14_ILi2ELi4ELi3EEES17_NSU_INS5_IJS18_S1N_EEENS5_IJS1N_SD_EEEEEEENS4_39AutoVectorizingCopyWithAssumedAlignmentILi128EEENS4_14SM90_TMA_STOREES25_S27_S27_EEEvvEEEEvNT_6ParamsE --------------------------
	.section	.nv.info._ZN7cutlass13device_kernelINS_4gemm6kernel13GemmUniversalIN4cute5tupleIJiiiiEEENS1_10collective13CollectiveMmaINS1_35MainloopSm100TmaUmmaWarpSpecializedILi5ELi2ELi4ENS5_IJNS4_1CILi2EEENSA_ILi4EEENSA_ILi1EEEEEEEENS5_IJNSA_ILi256EEENSA_ILi64EEENSA_ILi128EEEEEENS_6half_tENS5_IJlSD_lEEESK_SL_NS4_8TiledMMAINS4_8MMA_AtomIJNS4_26SM100_MMA_F16BF16_2x1SM_SSISK_SK_fLi256ELi64ELNS4_4UMMA5MajorE0ELSQ_0ELNSP_7ScaleInE0ELSR_0EEEEEENS4_6LayoutINS5_IJSD_SD_SD_EEENS5_IJNSA_ILi0EEESW_SW_EEEEENS5_IJNS4_10UnderscoreESZ_SZ_EEEEENS4_28SM100_TMA_2SM_LOAD_MULTICASTENS4_14ComposedLayoutINS4_7SwizzleILi3ELi4ELi3EEENS4_18smem_ptr_flag_bitsILi16EEENSU_INS5_IJNSA_ILi8EEESH_EEENS5_IJSH_SD_EEEEEEEvNS4_8identityENS4_18SM100_TMA_2SM_LOADES1C_vS1D_EENS_8epilogue10collective18CollectiveEpilogueINS1G_23Sm100TmaWarpSpecializedILi3ELi2ELi32ELb1ELb0EEEJNS5_IJSI_SH_SI_EEENS5_IJNSU_ISI_SD_EENSU_INSA_ILi32EEESD_EEEEESK_SL_SK_SL_NS1G_6fusion15FusionCallbacksIS1K_NS1Q_17LinearCombinationISK_fSK_fLNS_15FloatRoundStyleE2EEES1L_S1P_JEEENS4_5SM1004TMEM4LOAD26SM100_TMEM_LOAD_32dp32b32xENS4_13SM90_TMA_LOADENS13_INS14_ILi2ELi4ELi3EEES17_NSU_INS5_IJS18_S1N_EEENS5_IJS1N_SD_EEEEEEENS4_39AutoVectorizingCopyWithAssumedAlignmentILi128EEENS4_14SM90_TMA_STOREES25_S27_S27_EEEvvEEEEvNT_6ParamsE,"",@"SHT_CUDA_INFO"
	.sectionflags	@""
	.align	4


	//----- nvinfo : EIATTR_CUDA_API_VERSION
	.align		4
        /*0000*/ 	.byte	0x04, 0x37
        /*0002*/ 	.short	(.L_31 - .L_30)
.L_30:
        /*0004*/ 	.word	0x00000082


	//----- nvinfo : EIATTR_KPARAM_INFO
	.align		4
.L_31:
        /*0008*/ 	.byte	0x04, 0x17
        /*000a*/ 	.short	(.L_33 - .L_32)
.L_32:
        /*000c*/ 	.word	0x00000000
        /*0010*/ 	.short	0x0000
        /*0012*/ 	.short	0x0000
        /*0014*/ 	.byte	0x00, 0xf0, 0x01, 0x20


	//----- nvinfo : EIATTR_AT_ENTRY_FRAGMENTS
	.align		4
.L_33:
        /*0018*/ 	.byte	0x04, 0x4f
        /*001a*/ 	.short	(.L_35 - .L_34)


	//   ....[0]....
.L_34:
        /*001c*/ 	.word	0x00000007


	//----- nvinfo : EIATTR_RESERVED_SMEM_USED
	.align		4
.L_35:
        /*0020*/ 	.byte	0x01, 0x41
	.zero		2


	//----- nvinfo : EIATTR_SPARSE_MMA_MASK
	.align		4
        /*0024*/ 	.byte	0x03, 0x50
        /*0026*/ 	.short	0x0000


	//----- nvinfo : EIATTR_TCGEN05_2CTA_USED
	.align		4
        /*0028*/ 	.byte	0x01, 0x52
	.zero		2


	//----- nvinfo : EIATTR_MAXREG_COUNT
	.align		4
        /*002c*/ 	.byte	0x03, 0x1b
        /*002e*/ 	.short	0x00ff


	//----- nvinfo : EIATTR_NUM_BARRIERS
	.align		4
        /*0030*/ 	.byte	0x02, 0x4c
        /*0032*/ 	.byte	0x07
	.zero		1


	//----- nvinfo : EIATTR_EXTERNS
	.align		4
        /*0034*/ 	.byte	0x04, 0x0f
        /*0036*/ 	.short	(.L_37 - .L_36)


	//   ....[0]....
	.align		4
.L_36:
        /*0038*/ 	.word	index@(__assertfail)


	//----- nvinfo : EIATTR_MERCURY_ISA_VERSION
	.align		4
.L_37:
        /*003c*/ 	.byte	0x03, 0x5f
        /*003e*/ 	.short	0x0101


	//----- nvinfo : EIATTR_INT_WARP_WIDE_INSTR_OFFSETS
	.align		4
        /*0040*/ 	.byte	0x04, 0x31
        /*0042*/ 	.short	(.L_39 - .L_38)


	//   ....[0]....
.L_38:
        /*0044*/ 	.word	0x00000d60


	//   ....[1]....
        /*0048*/ 	.word	0x00000e00


	//   ....[2]....
        /*004c*/ 	.word	0x00004790


	//   ....[3]....
        /*0050*/ 	.word	0x000047b0


	//   ....[4]....
        /*0054*/ 	.word	0x000047e0


	//   ....[5]....
        /*0058*/ 	.word	0x000053b0


	//   ....[6]....
        /*005c*/ 	.word	0x00005430


	//   ....[7]....
        /*0060*/ 	.word	0x00005530


	//   ....[8]....
        /*0064*/ 	.word	0x00005640


	//----- nvinfo : EIATTR_COOP_GROUP_MASK_REGIDS
	.align		4
.L_39:
        /*0068*/ 	.byte	0x04, 0x29
        /*006a*/ 	.short	(.L_41 - .L_40)


	//   ....[0]....
.L_40:
        /*006c*/ 	.word	0xffffffff


	//   ....[1]....
        /*0070*/ 	.word	0xffffffff


	//   ....[2]....
        /*0074*/ 	.word	0xffffffff


	//   ....[3]....
        /*0078*/ 	.word	0xffffffff


	//   ....[4]....
        /*007c*/ 	.word	0xffffffff


	//   ....[5]....
        /*0080*/ 	.word	0xffffffff


	//   ....[6]....
        /*0084*/ 	.word	0xffffffff


	//   ....[7]....
        /*0088*/ 	.word	0xffffffff


	//   ....[8]....
        /*008c*/ 	.word	0xffffffff


	//   ....[9]....
        /*0090*/ 	.word	0xffffffff


	//   ....[10]....
        /*0094*/ 	.word	0xffffffff


	//   ....[11]....
        /*0098*/ 	.word	0xffffffff


	//   ....[12]....
        /*009c*/ 	.word	0xffffffff


	//   ....[13]....
        /*00a0*/ 	.word	0xffffffff


	//----- nvinfo : EIATTR_COOP_GROUP_INSTR_OFFSETS
	.align		4
.L_41:
        /*00a4*/ 	.byte	0x04, 0x28
        /*00a6*/ 	.short	(.L_43 - .L_42)


	//   ....[0]....
.L_42:
        /*00a8*/ 	.word	0x000000b0


	//   ....[1]....
        /*00ac*/ 	.word	0x00000510


	//   ....[2]....
        /*00b0*/ 	.word	0x000006f0


	//   ....[3]....
        /*00b4*/ 	.word	0x00000860


	//   ....[4]....
        /*00b8*/ 	.word	0x00000950


	//   ....[5]....
        /*00bc*/ 	.word	0x00000ab0


	//   ....[6]....
        /*00c0*/ 	.word	0x00000c40


	//   ....[7]....
        /*00c4*/ 	.word	0x00000e80


	//   ....[8]....
        /*00c8*/ 	.word	0x00002460


	//   ....[9]....
        /*00cc*/ 	.word	0x000033b0


	//   ....[10]....
        /*00d0*/ 	.word	0x00003880


	//   ....[11]....
        /*00d4*/ 	.word	0x000038b0


	//   ....[12]....
        /*00d8*/ 	.word	0x00004690


	//   ....[13]....
        /*00dc*/ 	.word	0x000048a0


	//----- nvinfo : EIATTR_VRC_CTA_INIT_COUNT
	.align		4
.L_43:
        /*00e0*/ 	.byte	0x02, 0x4a
        /*00e2*/ 	.byte	0x80
	.zero		1


	//----- nvinfo : EIATTR_SYSCALL_OFFSETS
	.align		4
        /*00e4*/ 	.byte	0x04, 0x46
        /*00e6*/ 	.short	(.L_45 - .L_44)


	//   ....[0]....
.L_44:
        /*00e8*/ 	.word	0x00006320


	//   ....[1]....
        /*00ec*/ 	.word	0x00006410


	//   ....[2]....
        /*00f0*/ 	.word	0x00006c40


	//   ....[3]....
        /*00f4*/ 	.word	0x00007910


	//----- nvinfo : EIATTR_MBARRIER_INSTR_OFFSETS
	.align		4
.L_45:
        /*00f8*/ 	.byte	0x04, 0x39
        /*00fa*/ 	.short	(.L_47 - .L_46)


	//   ....[0]....
.L_46:
        /*00fc*/ 	.word	0x00000640
        /*0100*/ 	.word	0x000000ff
        /*0104*/ 	.word	0x00000000
        /*0108*/ 	.short	0x0100
        /*010a*/ 	.byte	0x04
	.zero		1


	//   ....[1]....
        /*010c*/ 	.word	0x00000650
        /*0110*/ 	.word	0x000000ff
        /*0114*/ 	.word	0x00000028
        /*0118*/ 	.short	0x0100
        /*011a*/ 	.byte	0x04
	.zero		1


	//   ....[2]....
        /*011c*/ 	.word	0x00000660
        /*0120*/ 	.word	0x000000ff
        /*0124*/ 	.word	0x00000008
        /*0128*/ 	.short	0x0100
        /*012a*/ 	.byte	0x04
	.zero		1


	//   ....[3]....
        /*012c*/ 	.word	0x00000670
        /*0130*/ 	.word	0x000000ff
        /*0134*/ 	.word	0x00000030
        /*0138*/ 	.short	0x0100
        /*013a*/ 	.byte	0x04
	.zero		1


	//   ....[4]....
        /*013c*/ 	.word	0x00000680
        /*0140*/ 	.word	0x000000ff
        /*0144*/ 	.word	0x00000010
        /*0148*/ 	.short	0x0100
        /*014a*/ 	.byte	0x04
	.zero		1


	//   ....[5]....
        /*014c*/ 	.word	0x00000690
        /*0150*/ 	.word	0x000000ff
        /*0154*/ 	.word	0x00000038
        /*0158*/ 	.short	0x0100
        /*015a*/ 	.byte	0x04
	.zero		1


	//   ....[6]....
        /*015c*/ 	.word	0x000006a0
        /*0160*/ 	.word	0x000000ff
        /*0164*/ 	.word	0x00000018
        /*0168*/ 	.short	0x0100
        /*016a*/ 	.byte	0x04
	.zero		1


	//   ....[7]....
        /*016c*/ 	.word	0x000006b0
        /*0170*/ 	.word	0x000000ff
        /*0174*/ 	.word	0x00000040
        /*0178*/ 	.short	0x0100
        /*017a*/ 	.byte	0x04
	.zero		1


	//   ....[8]....
        /*017c*/ 	.word	0x000006c0
        /*0180*/ 	.word	0x000000ff
        /*0184*/ 	.word	0x00000020
        /*0188*/ 	.short	0x0100
        /*018a*/ 	.byte	0x04
	.zero		1


	//   ....[9]....
        /*018c*/ 	.word	0x000006d0
        /*0190*/ 	.word	0x000000ff
        /*0194*/ 	.word	0x00000048
        /*0198*/ 	.short	0x0100
        /*019a*/ 	.byte	0x04
	.zero		1


	//   ....[10]....
        /*019c*/ 	.word	0x000007f0
        /*01a0*/ 	.word	0x000000ff
        /*01a4*/ 	.word	0x00000050
        /*01a8*/ 	.short	0x0100
        /*01aa*/ 	.byte	0x04
	.zero		1


	//   ....[11]....
        /*01ac*/ 	.word	0x00000800
        /*01b0*/ 	.word	0x000000ff
        /*01b4*/ 	.word	0x00000068
        /*01b8*/ 	.short	0x0100
        /*01ba*/ 	.byte	0x04
	.zero		1


	//   ....[12]....
        /*01bc*/ 	.word	0x00000810
        /*01c0*/ 	.word	0x000000ff
        /*01c4*/ 	.word	0x00000058
        /*01c8*/ 	.short	0x0100
        /*01ca*/ 	.byte	0x04
	.zero		1


	//   ....[13]....
        /*01cc*/ 	.word	0x00000820
        /*01d0*/ 	.word	0x000000ff
        /*01d4*/ 	.word	0x00000070
        /*01d8*/ 	.short	0x0100
        /*01da*/ 	.byte	0x04
	.zero		1


	//   ....[14]....
        /*01dc*/ 	.word	0x00000830
        /*01e0*/ 	.word	0x000000ff
        /*01e4*/ 	.word	0x00000060
        /*01e8*/ 	.short	0x0100
        /*01ea*/ 	.byte	0x04
	.zero		1


	//   ....[15]....
        /*01ec*/ 	.word	0x00000840
        /*01f0*/ 	.word	0x000000ff
        /*01f4*/ 	.word	0x00000078
        /*01f8*/ 	.short	0x0100
        /*01fa*/ 	.byte	0x04
	.zero		1


	//   ....[16]....
        /*01fc*/ 	.word	0x00000920
        /*0200*/ 	.word	0x000000ff
        /*0204*/ 	.word	0x00000080
        /*0208*/ 	.short	0x0100
        /*020a*/ 	.byte	0x06
	.zero		1


	//   ....[17]....
        /*020c*/ 	.word	0x00000930
        /*0210*/ 	.word	0x000000ff
        /*0214*/ 	.word	0x00000088
        /*0218*/ 	.short	0x0100
        /*021a*/ 	.byte	0x06
	.zero		1


	//   ....[18]....
        /*021c*/ 	.word	0x00000a60
        /*0220*/ 	.word	0x000000ff
        /*0224*/ 	.word	0x00000090
        /*0228*/ 	.short	0x0100
        /*022a*/ 	.byte	0x06
	.zero		1


	//   ....[19]....
        /*022c*/ 	.word	0x00000a70
        /*0230*/ 	.word	0x000000ff
        /*0234*/ 	.word	0x000000a0
        /*0238*/ 	.short	0x0100
        /*023a*/ 	.byte	0x06
	.zero		1


	//   ....[20]....
        /*023c*/ 	.word	0x00000a80
        /*0240*/ 	.word	0x000000ff
        /*0244*/ 	.word	0x00000098
        /*0248*/ 	.short	0x0100
        /*024a*/ 	.byte	0x06
	.zero		1


	//   ....[21]....
        /*024c*/ 	.word	0x00000a90
        /*0250*/ 	.word	0x000000ff
        /*0254*/ 	.word	0x000000a8
        /*0258*/ 	.short	0x0100
        /*025a*/ 	.byte	0x06
	.zero		1


	//   ....[22]....
        /*025c*/ 	.word	0x00000bb0
        /*0260*/ 	.word	0x000000ff
        /*0264*/ 	.word	0x000000b0
        /*0268*/ 	.short	0x0100
        /*026a*/ 	.byte	0x04
	.zero		1


	//   ....[23]....
        /*026c*/ 	.word	0x00000bc0
        /*0270*/ 	.word	0x000000ff
        /*0274*/ 	.word	0x000000d0
        /*0278*/ 	.short	0x0100
        /*027a*/ 	.byte	0x04
	.zero		1


	//   ....[24]....
        /*027c*/ 	.word	0x00000bd0
        /*0280*/ 	.word	0x000000ff
        /*0284*/ 	.word	0x000000b8
        /*0288*/ 	.short	0x0100
        /*028a*/ 	.byte	0x04
	.zero		1


	//   ....[25]....
        /*028c*/ 	.word	0x00000be0
        /*0290*/ 	.word	0x000000ff
        /*0294*/ 	.word	0x000000d8
        /*0298*/ 	.short	0x0100
        /*029a*/ 	.byte	0x04
	.zero		1


	//   ....[26]....
        /*029c*/ 	.word	0x00000bf0
        /*02a0*/ 	.word	0x000000ff
        /*02a4*/ 	.word	0x000000c0
        /*02a8*/ 	.short	0x0100
        /*02aa*/ 	.byte	0x04
	.zero		1


	//   ....[27]....
        /*02ac*/ 	.word	0x00000c00
        /*02b0*/ 	.word	0x000000ff
        /*02b4*/ 	.word	0x000000e0
        /*02b8*/ 	.short	0x0100
        /*02ba*/ 	.byte	0x04
	.zero		1


	//   ....[28]....
        /*02bc*/ 	.word	0x00000c10
        /*02c0*/ 	.word	0x000000ff
        /*02c4*/ 	.word	0x000000c8
        /*02c8*/ 	.short	0x0100
        /*02ca*/ 	.byte	0x04
	.zero		1


	//   ....[29]....
        /*02cc*/ 	.word	0x00000c20
        /*02d0*/ 	.word	0x000000ff
        /*02d4*/ 	.word	0x000000e8
        /*02d8*/ 	.short	0x0100
        /*02da*/ 	.byte	0x04
	.zero		1


	//   ....[30]....
        /*02dc*/ 	.word	0x00000d10
        /*02e0*/ 	.word	0x000000ff
        /*02e4*/ 	.word	0x000000f0
        /*02e8*/ 	.short	0x0100
        /*02ea*/ 	.byte	0x04
	.zero		1


	//   ....[31]....
        /*02ec*/ 	.word	0x00000d20
        /*02f0*/ 	.word	0x000000ff
        /*02f4*/ 	.word	0x00000100
        /*02f8*/ 	.short	0x0100
        /*02fa*/ 	.byte	0x04
	.zero		1


	//   ....[32]....
        /*02fc*/ 	.word	0x00000d30
        /*0300*/ 	.word	0x000000ff
        /*0304*/ 	.word	0x000000f8
        /*0308*/ 	.short	0x0100
        /*030a*/ 	.byte	0x04
	.zero		1


	//   ....[33]....
        /*030c*/ 	.word	0x00000d40
        /*0310*/ 	.word	0x000000ff
        /*0314*/ 	.word	0x00000108
        /*0318*/ 	.short	0x0100
        /*031a*/ 	.byte	0x04
	.zero		1


	//   ....[34]....
        /*031c*/ 	.word	0x00000e40
        /*0320*/ 	.word	0x000000ff
        /*0324*/ 	.word	0x00000110
        /*0328*/ 	.short	0x0100
        /*032a*/ 	.byte	0x06
	.zero		1


	//   ....[35]....
        /*032c*/ 	.word	0x00001ab0
        /*0330*/ 	.word	0x00000003
        /*0334*/ 	.word	0x00000100
        /*0338*/ 	.short	0x010a
        /*033a*/ 	.byte	0xff
	.zero		1


	//   ....[36]....
        /*033c*/ 	.word	0x00001ae0
        /*0340*/ 	.word	0x00000003
        /*0344*/ 	.word	0x000000f0
        /*0348*/ 	.short	0x0101
        /*034a*/ 	.byte	0xff
	.zero		1


	//   ....[37]....
        /*034c*/ 	.word	0x00001ba0
        /*0350*/ 	.word	0x000000ff
        /*0354*/ 	.word	0x00000028
        /*0358*/ 	.short	0x010a
        /*035a*/ 	.byte	0x04
	.zero		1


	//   ....[38]....
        /*035c*/ 	.word	0x00001c70
        /*0360*/ 	.word	0x000000ff
        /*0364*/ 	.word	0x00000028
        /*0368*/ 	.short	0x010a
        /*036a*/ 	.byte	0x21
	.zero		1


	//   ....[39]....
        /*036c*/ 	.word	0x00001e20
        /*0370*/ 	.word	0x000000ff
        /*0374*/ 	.word	0x00000028
        /*0378*/ 	.short	0x010a
        /*037a*/ 	.byte	0x05
	.zero		1


	//   ....[40]....
        /*037c*/ 	.word	0x00002000
        /*0380*/ 	.word	0x000000ff
        /*0384*/ 	.word	0x00000088
        /*0388*/ 	.short	0x0101
        /*038a*/ 	.byte	0x0e
	.zero		1


	//   ....[41]....
        /*038c*/ 	.word	0x00002020
        /*0390*/ 	.word	0x000000ff
        /*0394*/ 	.word	0x00000028
        /*0398*/ 	.short	0x010a
        /*039a*/ 	.byte	0x04
	.zero		1


	//   ....[42]....
        /*039c*/ 	.word	0x000020a0
        /*03a0*/ 	.word	0x000000ff
        /*03a4*/ 	.word	0x00000028
        /*03a8*/ 	.short	0x010a
        /*03aa*/ 	.byte	0x07
	.zero		1


	//   ....[43]....
        /*03ac*/ 	.word	0x000021e0
        /*03b0*/ 	.word	0x000000ff
        /*03b4*/ 	.word	0x00000028
        /*03b8*/ 	.short	0x010a
        /*03ba*/ 	.byte	0x04
	.zero		1


	//   ....[44]....
        /*03bc*/ 	.word	0x00002490
        /*03c0*/ 	.word	0x00000003
        /*03c4*/ 	.word	0x00000090
        /*03c8*/ 	.short	0x010a
        /*03ca*/ 	.byte	0xff
	.zero		1


	//   ....[45]....
        /*03cc*/ 	.word	0x000025e0
        /*03d0*/ 	.word	0x00000000
        /*03d4*/ 	.word	0x00000000
        /*03d8*/ 	.short	0x0101
        /*03da*/ 	.byte	0xff
	.zero		1


	//   ....[46]....
        /*03dc*/ 	.word	0x00002ba0
        /*03e0*/ 	.word	0x000000ff
        /*03e4*/ 	.word	0x00000000
        /*03e8*/ 	.short	0x010a
        /*03ea*/ 	.byte	0x04
	.zero		1


	//   ....[47]....
        /*03ec*/ 	.word	0x00002c30
        /*03f0*/ 	.word	0x000000ff
        /*03f4*/ 	.word	0x00000000
        /*03f8*/ 	.short	0x010a
        /*03fa*/ 	.byte	0x05
	.zero		1


	//   ....[48]....
        /*03fc*/ 	.word	0x00002cc0
        /*0400*/ 	.word	0x000000ff
        /*0404*/ 	.word	0x00000000
        /*0408*/ 	.short	0x010a
        /*040a*/ 	.byte	0x05
	.zero		1


	//   ....[49]....
        /*040c*/ 	.word	0x00002d50
        /*0410*/ 	.word	0x000000ff
        /*0414*/ 	.word	0x00000000
        /*0418*/ 	.short	0x010a
        /*041a*/ 	.byte	0x05
	.zero		1


	//   ....[50]....
        /*041c*/ 	.word	0x00002df0
        /*0420*/ 	.word	0x00000000
        /*0424*/ 	.word	0x00000000
        /*0428*/ 	.short	0x010a
        /*042a*/ 	.byte	0xff
	.zero		1


	//   ....[51]....
        /*042c*/ 	.word	0x00002f10
        /*0430*/ 	.word	0x00000002
        /*0434*/ 	.word	0x000000f0
        /*0438*/ 	.short	0x010a
        /*043a*/ 	.byte	0xff
	.zero		1


	//   ....[52]....
        /*043c*/ 	.word	0x00002f70
        /*0440*/ 	.word	0x00000004
        /*0444*/ 	.word	0x00000000
        /*0448*/ 	.short	0x0101
        /*044a*/ 	.byte	0xff
	.zero		1


	//   ....[53]....
        /*044c*/ 	.word	0x00002f90
        /*0450*/ 	.word	0x000000ff
        /*0454*/ 	.word	0x000000a0
        /*0458*/ 	.short	0x010a
        /*045a*/ 	.byte	0x04
	.zero		1


	//   ....[54]....
        /*045c*/ 	.word	0x000030b0
        /*0460*/ 	.word	0x00000002
        /*0464*/ 	.word	0x00000090
        /*0468*/ 	.short	0x010a
        /*046a*/ 	.byte	0xff
	.zero		1


	//   ....[55]....
        /*046c*/ 	.word	0x000031c0
        /*0470*/ 	.word	0x00000002
        /*0474*/ 	.word	0x00000000
        /*0478*/ 	.short	0x0101
        /*047a*/ 	.byte	0xff
	.zero		1


	//   ....[56]....
        /*047c*/ 	.word	0x00003250
        /*0480*/ 	.word	0x000000ff
        /*0484*/ 	.word	0x000000a0
        /*0488*/ 	.short	0x0106
        /*048a*/ 	.byte	0x04
	.zero		1


	//   ....[57]....
        /*048c*/ 	.word	0x00003270
        /*0490*/ 	.word	0x000000ff
        /*0494*/ 	.word	0x000000a0
        /*0498*/ 	.short	0x010a
        /*049a*/ 	.byte	0x04
	.zero		1


	//   ....[58]....
        /*049c*/ 	.word	0x00003300
        /*04a0*/ 	.word	0x000000ff
        /*04a4*/ 	.word	0x000000a0
        /*04a8*/ 	.short	0x0106
        /*04aa*/ 	.byte	0x07
	.zero		1


	//   ....[59]....
        /*04ac*/ 	.word	0x00003340
        /*04b0*/ 	.word	0x00000000
        /*04b4*/ 	.word	0x000000a0
        /*04b8*/ 	.short	0x010a
        /*04ba*/ 	.byte	0xff
	.zero		1


	//   ....[60]....
        /*04bc*/ 	.word	0x00003580
        /*04c0*/ 	.word	0x000000ff
        /*04c4*/ 	.word	0x00000008
        /*04c8*/ 	.short	0x010a
        /*04ca*/ 	.byte	0x05
	.zero		1


	//   ....[61]....
        /*04cc*/ 	.word	0x000035a0
        /*04d0*/ 	.word	0x000000ff
        /*04d4*/ 	.word	0x00000008
        /*04d8*/ 	.short	0x010a
        /*04da*/ 	.byte	0x05
	.zero		1


	//   ....[62]....
        /*04dc*/ 	.word	0x00003730
        /*04e0*/ 	.word	0x000000ff
        /*04e4*/ 	.word	0x00000008
        /*04e8*/ 	.short	0x010a
        /*04ea*/ 	.byte	0x05
	.zero		1


	//   ....[63]....
        /*04ec*/ 	.word	0x00003750
        /*04f0*/ 	.word	0x000000ff
        /*04f4*/ 	.word	0x00000008
        /*04f8*/ 	.short	0x010a
        /*04fa*/ 	.byte	0x05
	.zero		1


	//   ....[64]....
        /*04fc*/ 	.word	0x00003810
        /*0500*/ 	.word	0x000000ff
        /*0504*/ 	.word	0x00000000
        /*0508*/ 	.short	0x0101
        /*050a*/ 	.byte	0x04
	.zero		1


	//   ....[65]....
        /*050c*/ 	.word	0x00003bd0
        /*0510*/ 	.word	0x00000000
        /*0514*/ 	.word	0x00000090
        /*0518*/ 	.short	0x010a
        /*051a*/ 	.byte	0xff
	.zero		1


	//   ....[66]....
        /*051c*/ 	.word	0x00003c90
        /*0520*/ 	.word	0x00000000
        /*0524*/ 	.word	0x00000000
        /*0528*/ 	.short	0x0101
        /*052a*/ 	.byte	0xff
	.zero		1


	//   ....[67]....
        /*052c*/ 	.word	0x00003d50
        /*0530*/ 	.word	0x000000ff
        /*0534*/ 	.word	0x00000000
        /*0538*/ 	.short	0x010a
        /*053a*/ 	.byte	0x04
	.zero		1


	//   ....[68]....
        /*053c*/ 	.word	0x00003d60
        /*0540*/ 	.word	0x000000ff
        /*0544*/ 	.word	0x000000d0
        /*0548*/ 	.short	0x010a
        /*054a*/ 	.byte	0x2e
	.zero		1


	//   ....[69]....
        /*054c*/ 	.word	0x00003e10
        /*0550*/ 	.word	0x000000ff
        /*0554*/ 	.word	0x00000000
        /*0558*/ 	.short	0x010a
        /*055a*/ 	.byte	0x07
	.zero		1


	//   ....[70]....
        /*055c*/ 	.word	0x00003f40
        /*0560*/ 	.word	0x000000ff
        /*0564*/ 	.word	0x00000000
        /*0568*/ 	.short	0x010a
        /*056a*/ 	.byte	0x04
	.zero		1


	//   ....[71]....
        /*056c*/ 	.word	0x00004380
        /*0570*/ 	.word	0x000000ff
        /*0574*/ 	.word	0x00000000
        /*0578*/ 	.short	0x010a
        /*057a*/ 	.byte	0x04
	.zero		1


	//   ....[72]....
        /*057c*/ 	.word	0x00004410
        /*0580*/ 	.word	0x000000ff
        /*0584*/ 	.word	0x00000000
        /*0588*/ 	.short	0x010a
        /*058a*/ 	.byte	0x05
	.zero		1


	//   ....[73]....
        /*058c*/ 	.word	0x000044a0
        /*0590*/ 	.word	0x000000ff
        /*0594*/ 	.word	0x00000000
        /*0598*/ 	.short	0x010a
        /*059a*/ 	.byte	0x05
	.zero		1


	//   ....[74]....
        /*059c*/ 	.word	0x00004540
        /*05a0*/ 	.word	0x00000000
        /*05a4*/ 	.word	0x00000000
        /*05a8*/ 	.short	0x010a
        /*05aa*/ 	.byte	0xff
	.zero		1


	//   ....[75]....
        /*05ac*/ 	.word	0x00004580
        /*05b0*/ 	.word	0x00000000
        /*05b4*/ 	.word	0x00000000
        /*05b8*/ 	.short	0x010a
        /*05ba*/ 	.byte	0xff
	.zero		1


	//   ....[76]....
        /*05bc*/ 	.word	0x000045f0
        /*05c0*/ 	.word	0x000000ff
        /*05c4*/ 	.word	0x00000000
        /*05c8*/ 	.short	0x0101
        /*05ca*/ 	.byte	0x04
	.zero		1


	//   ....[77]....
        /*05cc*/ 	.word	0x00004630
        /*05d0*/ 	.word	0x000000ff
        /*05d4*/ 	.word	0x00000110
        /*05d8*/ 	.short	0x010a
        /*05da*/ 	.byte	0x29
	.zero		1


	//   ....[78]....
        /*05dc*/ 	.word	0x00004680
        /*05e0*/ 	.word	0x000000ff
        /*05e4*/ 	.word	0x00000000
        /*05e8*/ 	.short	0x0101
        /*05ea*/ 	.byte	0x04
	.zero		1


	//   ....[79]....
        /*05ec*/ 	.word	0x00004ae0
        /*05f0*/ 	.word	0x0000000c
        /*05f4*/ 	.word	0x00000090
        /*05f8*/ 	.short	0x010a
        /*05fa*/ 	.byte	0xff
	.zero		1


	//   ....[80]....
        /*05fc*/ 	.word	0x00004c50
        /*0600*/ 	.word	0x00000000
        /*0604*/ 	.word	0x00000000
        /*0608*/ 	.short	0x0101
        /*060a*/ 	.byte	0xff
	.zero		1


	//   ....[81]....
        /*060c*/ 	.word	0x000050d0
        /*0610*/ 	.word	0x000000ff
        /*0614*/ 	.word	0x00000088
        /*0618*/ 	.short	0x010a
        /*061a*/ 	.byte	0x18
	.zero		1


	//   ....[82]....
        /*061c*/ 	.word	0x00005290
        /*0620*/ 	.word	0x000000ff
        /*0624*/ 	.word	0x00000068
        /*0628*/ 	.short	0x010a
        /*062a*/ 	.byte	0x04
	.zero		1


	//   ....[83]....
        /*062c*/ 	.word	0x00005460
        /*0630*/ 	.word	0x000000ff
        /*0634*/ 	.word	0x00000050
        /*0638*/ 	.short	0x010b
        /*063a*/ 	.byte	0x04
	.zero		1


	//   ....[84]....
        /*063c*/ 	.word	0x00005470
        /*0640*/ 	.word	0x000000ff
        /*0644*/ 	.word	0x00000000
        /*0648*/ 	.short	0x0101
        /*064a*/ 	.byte	0x14
	.zero		1


	//   ....[85]....
        /*064c*/ 	.word	0x00005480
        /*0650*/ 	.word	0x000000ff
        /*0654*/ 	.word	0x00000068
        /*0658*/ 	.short	0x010a
        /*065a*/ 	.byte	0x05
	.zero		1


	//   ....[86]....
        /*065c*/ 	.word	0x00005670
        /*0660*/ 	.word	0x000000ff
        /*0664*/ 	.word	0x00000050
        /*0668*/ 	.short	0x010b
        /*066a*/ 	.byte	0x05
	.zero		1


	//   ....[87]....
        /*066c*/ 	.word	0x00005680
        /*0670*/ 	.word	0x000000ff
        /*0674*/ 	.word	0x00000000
        /*0678*/ 	.short	0x0101
        /*067a*/ 	.byte	0x04
	.zero		1


	//   ....[88]....
        /*067c*/ 	.word	0x00005720
        /*0680*/ 	.word	0x000000ff
        /*0684*/ 	.word	0x00000000
        /*0688*/ 	.short	0x010a
        /*068a*/ 	.byte	0x04
	.zero		1


	//   ....[89]....
        /*068c*/ 	.word	0x000057b0
        /*0690*/ 	.word	0x000000ff
        /*0694*/ 	.word	0x00000000
        /*0698*/ 	.short	0x010a
        /*069a*/ 	.byte	0x05
	.zero		1


	//   ....[90]....
        /*069c*/ 	.word	0x00005850
        /*06a0*/ 	.word	0x00000000
        /*06a4*/ 	.word	0x00000000
        /*06a8*/ 	.short	0x010a
        /*06aa*/ 	.byte	0xff
	.zero		1


	//   ....[91]....
        /*06ac*/ 	.word	0x00005b90
        /*06b0*/ 	.word	0x00000000
        /*06b4*/ 	.word	0x00000090
        /*06b8*/ 	.short	0x010a
        /*06ba*/ 	.byte	0xff
	.zero		1


	//   ....[92]....
        /*06bc*/ 	.word	0x00005c60
        /*06c0*/ 	.word	0x00000000
        /*06c4*/ 	.word	0x00000000
        /*06c8*/ 	.short	0x0101
        /*06ca*/ 	.byte	0xff
	.zero		1


	//   ....[93]....
        /*06cc*/ 	.word	0x000068a0
        /*06d0*/ 	.word	0x00000000
        /*06d4*/ 	.word	0x00000050
        /*06d8*/ 	.short	0x010a
        /*06da*/ 	.byte	0xff
	.zero		1


	//   ....[94]....
        /*06dc*/ 	.word	0x00006900
        /*06e0*/ 	.word	0x0000005c
        /*06e4*/ 	.word	0x000000b0
        /*06e8*/ 	.short	0x010a
        /*06ea*/ 	.byte	0xff
	.zero		1


	//   ....[95]....
        /*06ec*/ 	.word	0x000069f0
        /*06f0*/ 	.word	0x00000000
        /*06f4*/ 	.word	0x00000050
        /*06f8*/ 	.short	0x010a
        /*06fa*/ 	.byte	0xff
	.zero		1


	//   ....[96]....
        /*06fc*/ 	.word	0x00006b20
        /*0700*/ 	.word	0x0000005c
        /*0704*/ 	.word	0x000000b0
        /*0708*/ 	.short	0x010a
        /*070a*/ 	.byte	0xff
	.zero		1


	//   ....[97]....
        /*070c*/ 	.word	0x00007650
        /*0710*/ 	.word	0x00000000
        /*0714*/ 	.word	0x00000000
        /*0718*/ 	.short	0x0101
        /*071a*/ 	.byte	0xff
	.zero		1


	//   ....[98]....
        /*071c*/ 	.word	0x00007660
        /*0720*/ 	.word	0x00000002
        /*0724*/ 	.word	0x00000050
        /*0728*/ 	.short	0x010a
        /*072a*/ 	.byte	0xff
	.zero		1


	//   ....[99]....
        /*072c*/ 	.word	0x00007730
        /*0730*/ 	.word	0x00000002
        /*0734*/ 	.word	0x00000050
        /*0738*/ 	.short	0x010a
        /*073a*/ 	.byte	0xff
	.zero		1


	//   ....[100]....
        /*073c*/ 	.word	0x00007a00
        /*0740*/ 	.word	0x0000005c
        /*0744*/ 	.word	0x00000000
        /*0748*/ 	.short	0x0101
        /*074a*/ 	.byte	0xff
	.zero		1


	//   ....[101]....
        /*074c*/ 	.word	0x000083d0
        /*0750*/ 	.word	0x00000002
        /*0754*/ 	.word	0x00000000
        /*0758*/ 	.short	0x0101
        /*075a*/ 	.byte	0xff
	.zero		1


	//   ....[102]....
        /*075c*/ 	.word	0x00008690
        /*0760*/ 	.word	0x000000ff
        /*0764*/ 	.word	0x00000000
        /*0768*/ 	.short	0x0101
        /*076a*/ 	.byte	0x06
	.zero		1


	//   ....[103]....
        /*076c*/ 	.word	0x000086b0
        /*0770*/ 	.word	0x00000003
        /*0774*/ 	.word	0x00000100
        /*0778*/ 	.short	0x010a
        /*077a*/ 	.byte	0xff
	.zero		1


	//   ....[104]....
        /*077c*/ 	.word	0x00008710
        /*0780*/ 	.word	0x00000000
        /*0784*/ 	.word	0x00000028
        /*0788*/ 	.short	0x010a
        /*078a*/ 	.byte	0xff
	.zero		1


	//   ....[105]....
        /*078c*/ 	.word	0x00008770
        /*0790*/ 	.word	0x00000000
        /*0794*/ 	.word	0x00000028
        /*0798*/ 	.short	0x010a
        /*079a*/ 	.byte	0xff
	.zero		1


	//   ....[106]....
        /*079c*/ 	.word	0x000087c0
        /*07a0*/ 	.word	0x00000003
        /*07a4*/ 	.word	0x00000090
        /*07a8*/ 	.short	0x010a
        /*07aa*/ 	.byte	0xff
	.zero		1


	//   ....[107]....
        /*07ac*/ 	.word	0x00008820
        /*07b0*/ 	.word	0x00000000
        /*07b4*/ 	.word	0x00000000
        /*07b8*/ 	.short	0x010a
        /*07ba*/ 	.byte	0xff
	.zero		1


	//   ....[108]....
        /*07bc*/ 	.word	0x00008880
        /*07c0*/ 	.word	0x00000000
        /*07c4*/ 	.word	0x00000000
        /*07c8*/ 	.short	0x010a
        /*07ca*/ 	.byte	0xff
	.zero		1


	//   ....[109]....
        /*07cc*/ 	.word	0x000088e0
        /*07d0*/ 	.word	0x00000000
        /*07d4*/ 	.word	0x00000000
        /*07d8*/ 	.short	0x010a
        /*07da*/ 	.byte	0xff
	.zero		1


	//   ....[110]....
        /*07dc*/ 	.word	0x00008940
        /*07e0*/ 	.word	0x00000000
        /*07e4*/ 	.word	0x00000000
        /*07e8*/ 	.short	0x010a
        /*07ea*/ 	.byte	0xff
	.zero		1


	//   ....[111]....
        /*07ec*/ 	.word	0x00008990
        /*07f0*/ 	.word	0x00000002
        /*07f4*/ 	.word	0x000000f0
        /*07f8*/ 	.short	0x010a
        /*07fa*/ 	.byte	0xff
	.zero		1


	//   ....[112]....
        /*07fc*/ 	.word	0x000089f0
        /*0800*/ 	.word	0x00000002
        /*0804*/ 	.word	0x000000a0
        /*0808*/ 	.short	0x010a
        /*080a*/ 	.byte	0xff
	.zero		1


	//   ....[113]....
        /*080c*/ 	.word	0x00008a40
        /*0810*/ 	.word	0x00000002
        /*0814*/ 	.word	0x00000090
        /*0818*/ 	.short	0x010a
        /*081a*/ 	.byte	0xff
	.zero		1


	//   ....[114]....
        /*081c*/ 	.word	0x00008aa0
        /*0820*/ 	.word	0x00000000
        /*0824*/ 	.word	0x000000a0
        /*0828*/ 	.short	0x010a
        /*082a*/ 	.byte	0xff
	.zero		1


	//   ....[115]....
        /*082c*/ 	.word	0x00008b00
        /*0830*/ 	.word	0x00000000
        /*0834*/ 	.word	0x00000008
        /*0838*/ 	.short	0x010a
        /*083a*/ 	.byte	0xff
	.zero		1


	//   ....[116]....
        /*083c*/ 	.word	0x00008bf0
        /*0840*/ 	.word	0x00000000
        /*0844*/ 	.word	0x00000008
        /*0848*/ 	.short	0x010a
        /*084a*/ 	.byte	0xff
	.zero		1


	//   ....[117]....
        /*084c*/ 	.word	0x00008c40
        /*0850*/ 	.word	0x00000000
        /*0854*/ 	.word	0x00000090
        /*0858*/ 	.short	0x010a
        /*085a*/ 	.byte	0xff
	.zero		1


	//   ....[118]....
        /*085c*/ 	.word	0x00008ca0
        /*0860*/ 	.word	0x00000000
        /*0864*/ 	.word	0x000000d0
        /*0868*/ 	.short	0x010a
        /*086a*/ 	.byte	0xff
	.zero		1


	//   ....[119]....
        /*086c*/ 	.word	0x00008d00
        /*0870*/ 	.word	0x00000000
        /*0874*/ 	.word	0x00000000
        /*0878*/ 	.short	0x010a
        /*087a*/ 	.byte	0xff
	.zero		1


	//   ....[120]....
        /*087c*/ 	.word	0x00008d60
        /*0880*/ 	.word	0x00000000
        /*0884*/ 	.word	0x00000000
        /*0888*/ 	.short	0x010a
        /*088a*/ 	.byte	0xff
	.zero		1


	//   ....[121]....
        /*088c*/ 	.word	0x00008dc0
        /*0890*/ 	.word	0x00000000
        /*0894*/ 	.word	0x00000000
        /*0898*/ 	.short	0x010a
        /*089a*/ 	.byte	0xff
	.zero		1


	//   ....[122]....
        /*089c*/ 	.word	0x00008e20
        /*08a0*/ 	.word	0x00000000
        /*08a4*/ 	.word	0x00000000
        /*08a8*/ 	.short	0x010a
        /*08aa*/ 	.byte	0xff
	.zero		1


	//   ....[123]....
        /*08ac*/ 	.word	0x00008e80
        /*08b0*/ 	.word	0x00000000
        /*08b4*/ 	.word	0x00000110
        /*08b8*/ 	.short	0x010a
        /*08ba*/ 	.byte	0xff
	.zero		1


	//   ....[124]....
        /*08bc*/ 	.word	0x00008ed0
        /*08c0*/ 	.word	0x0000000c
        /*08c4*/ 	.word	0x00000090
        /*08c8*/ 	.short	0x010a
        /*08ca*/ 	.byte	0xff
	.zero		1


	//   ....[125]....
        /*08cc*/ 	.word	0x00008f30
        /*08d0*/ 	.word	0x00000000
        /*08d4*/ 	.word	0x00000088
        /*08d8*/ 	.short	0x010a
        /*08da*/ 	.byte	0xff
	.zero		1


	//   ....[126]....
        /*08dc*/ 	.word	0x00008f90
        /*08e0*/ 	.word	0x00000000
        /*08e4*/ 	.word	0x00000068
        /*08e8*/ 	.short	0x010a
        /*08ea*/ 	.byte	0xff
	.zero		1


	//   ....[127]....
        /*08ec*/ 	.word	0x00008ff0
        /*08f0*/ 	.word	0x00000009
        /*08f4*/ 	.word	0x00000068
        /*08f8*/ 	.short	0x010a
        /*08fa*/ 	.byte	0xff
	.zero		1


	//   ....[128]....
        /*08fc*/ 	.word	0x00009050
        /*0900*/ 	.word	0x00000000
        /*0904*/ 	.word	0x00000000
        /*0908*/ 	.short	0x010a
        /*090a*/ 	.byte	0xff
	.zero		1


	//   ....[129]....
        /*090c*/ 	.word	0x000090b0
        /*0910*/ 	.word	0x00000000
        /*0914*/ 	.word	0x00000000
        /*0918*/ 	.short	0x010a
        /*091a*/ 	.byte	0xff
	.zero		1


	//   ....[130]....
        /*091c*/ 	.word	0x00009100
        /*0920*/ 	.word	0x00000000
        /*0924*/ 	.word	0x00000090
        /*0928*/ 	.short	0x010a
        /*092a*/ 	.byte	0xff
	.zero		1


	//   ....[131]....
        /*092c*/ 	.word	0x00009150
        /*0930*/ 	.word	0x00000000
        /*0934*/ 	.word	0x00000050
        /*0938*/ 	.short	0x010a
        /*093a*/ 	.byte	0xff
	.zero		1


	//   ....[132]....
        /*093c*/ 	.word	0x000091a0
        /*0940*/ 	.word	0x0000005c
        /*0944*/ 	.word	0x000000b0
        /*0948*/ 	.short	0x010a
        /*094a*/ 	.byte	0xff
	.zero		1


	//   ....[133]....
        /*094c*/ 	.word	0x000091f0
        /*0950*/ 	.word	0x00000002
        /*0954*/ 	.word	0x00000050
        /*0958*/ 	.short	0x010a
        /*095a*/ 	.byte	0xff
	.zero		1


	//----- nvinfo : EIATTR_NUM_MBARRIERS
	.align		4
.L_47:
        /*095c*/ 	.byte	0x03, 0x38
        /*095e*/ 	.short	0x0023


	//----- nvinfo : EIATTR_EXIT_INSTR_OFFSETS
	.align		4
        /*0960*/ 	.byte	0x04, 0x1c
        /*0962*/ 	.short	(.L_49 - .L_48)


	//   ....[0]....
.L_48:
        /*0964*/ 	.word	0x00002e20


	//   ....[1]....
        /*0968*/ 	.word	0x00003310


	//   ....[2]....
        /*096c*/ 	.word	0x00003370


	//   ....[3]....
        /*0970*/ 	.word	0x000048b0


	//   ....[4]....
        /*0974*/ 	.word	0x00005880


	//   ....[5]....
        /*0978*/ 	.word	0x000058c0


	//   ....[6]....
        /*097c*/ 	.word	0x00008590


	//   ....[7]....
        /*0980*/ 	.word	0x00008600


	//   ....[8]....
        /*0984*/ 	.word	0x00008630


	//   ....[9]....
        /*0988*/ 	.word	0x000086a0


	//----- nvinfo : EIATTR_MAX_THREADS
	.align		4
.L_49:
        /*098c*/ 	.byte	0x04, 0x05
        /*098e*/ 	.short	(.L_51 - .L_50)
.L_50:
        /*0990*/ 	.word	0x00000100
        /*0994*/ 	.word	0x00000001
        /*0998*/ 	.word	0x00000001


	//----- nvinfo : EIATTR_CRS_STACK_SIZE
	.align		4
.L_51:
        /*099c*/ 	.byte	0x04, 0x1e
        /*099e*/ 	.short	(.L_53 - .L_52)
.L_52:
        /*09a0*/ 	.word	0x00000000


	//----- nvinfo : EIATTR_CBANK_PARAM_SIZE
	.align		4
.L_53:
        /*09a4*/ 	.byte	0x03, 0x19
        /*09a6*/ 	.short	0x0800


	//----- nvinfo : EIATTR_PARAM_CBANK
	.align		4
        /*09a8*/ 	.byte	0x04, 0x0a
        /*09aa*/ 	.short	(.L_55 - .L_54)
	.align		4
.L_54:
        /*09ac*/ 	.word	index@(.nv.constant0._ZN7cutlass13device_kernelINS_4gemm6kernel13GemmUniversalIN4cute5tupleIJiiiiEEENS1_10collective13CollectiveMmaINS1_35MainloopSm100TmaUmmaWarpSpecializedILi5ELi2ELi4ENS5_IJNS4_1CILi2EEENSA_ILi4EEENSA_ILi1EEEEEEEENS5_IJNSA_ILi256EEENSA_ILi64EEENSA_ILi128EEEEEENS_6half_tENS5_IJlSD_lEEESK_SL_NS4_8TiledMMAINS4_8MMA_AtomIJNS4_26SM100_MMA_F16BF16_2x1SM_SSISK_SK_fLi256ELi64ELNS4_4UMMA5MajorE0ELSQ_0ELNSP_7ScaleInE0ELSR_0EEEEEENS4_6LayoutINS5_IJSD_SD_SD_EEENS5_IJNSA_ILi0EEESW_SW_EEEEENS5_IJNS4_10UnderscoreESZ_SZ_EEEEENS4_28SM100_TMA_2SM_LOAD_MULTICASTENS4_14ComposedLayoutINS4_7SwizzleILi3ELi4ELi3EEENS4_18smem_ptr_flag_bitsILi16EEENSU_INS5_IJNSA_ILi8EEESH_EEENS5_IJSH_SD_EEEEEEEvNS4_8identityENS4_18SM100_TMA_2SM_LOADES1C_vS1D_EENS_8epilogue10collective18CollectiveEpilogueINS1G_23Sm100TmaWarpSpecializedILi3ELi2ELi32ELb1ELb0EEEJNS5_IJSI_SH_SI_EEENS5_IJNSU_ISI_SD_EENSU_INSA_ILi32EEESD_EEEEESK_SL_SK_SL_NS1G_6fusion15FusionCallbacksIS1K_NS1Q_17LinearCombinationISK_fSK_fLNS_15FloatRoundStyleE2EEES1L_S1P_JEEENS4_5SM1004TMEM4LOAD26SM100_TMEM_LOAD_32dp32b32xENS4_13SM90_TMA_LOADENS13_INS14_ILi2ELi4ELi3EEES17_NSU_INS5_IJS18_S1N_EEENS5_IJS1N_SD_EEEEEEENS4_39AutoVectorizingCopyWithAssumedAlignmentILi128EEENS4_14SM90_TMA_STOREES25_S27_S27_EEEvvEEEEvNT_6ParamsE)
        /*09b0*/ 	.short	0x0380
        /*09b2*/ 	.short	0x0800


	//----- nvinfo : EIATTR_SW_WAR
	.align		4
.L_55:
        /*09b4*/ 	.byte	0x04, 0x36
        /*09b6*/ 	.short	(.L_57 - .L_56)
.L_56:
        /*09b8*/ 	.word	0x00000008
.L_57:


//--------------------- .nv.callgraph             --------------------------
	.section	.nv.callgraph,"",@"SHT_CUDA_CALLGRAPH"
	.align	4
	.sectionentsize	8
	.align		4
        /*0000*/ 	.word	0x00000000
	.align		4
        /*0004*/ 	.word	0xffffffff
	.align		4
        /*0008*/ 	.word	index@(_ZN7cutlass13device_kernelINS_4gemm6kernel13GemmUniversalIN4cute5tupleIJiiiiEEENS1_10collective13CollectiveMmaINS1_35MainloopSm100TmaUmmaWarpSpecializedILi5ELi2ELi4ENS5_IJNS4_1CILi2EEENSA_ILi4EEENSA_ILi1EEEEEEEENS5_IJNSA_ILi256EEENSA_ILi64EEENSA_ILi128EEEEEENS_6half_tENS5_IJlSD_lEEESK_SL_NS4_8TiledMMAINS4_8MMA_AtomIJNS4_26SM100_MMA_F16BF16_2x1SM_SSISK_SK_fLi256ELi64ELNS4_4UMMA5MajorE0ELSQ_0ELNSP_7ScaleInE0ELSR_0EEEEEENS4_6LayoutINS5_IJSD_SD_SD_EEENS5_IJNSA_ILi0EEESW_SW_EEEEENS5_IJNS4_10UnderscoreESZ_SZ_EEEEENS4_28SM100_TMA_2SM_LOAD_MULTICASTENS4_14ComposedLayoutINS4_7SwizzleILi3ELi4ELi3EEENS4_18smem_ptr_flag_bitsILi16EEENSU_INS5_IJNSA_ILi8EEESH_EEENS5_IJSH_SD_EEEEEEEvNS4_8identityENS4_18SM100_TMA_2SM_LOADES1C_vS1D_EENS_8epilogue10collective18CollectiveEpilogueINS1G_23Sm100TmaWarpSpecializedILi3ELi2ELi32ELb1ELb0EEEJNS5_IJSI_SH_SI_EEENS5_IJNSU_ISI_SD_EENSU_INSA_ILi32EEESD_EEEEESK_SL_SK_SL_NS1G_6fusion15FusionCallbacksIS1K_NS1Q_17LinearCombinationISK_fSK_fLNS_15FloatRoundStyleE2EEES1L_S1P_JEEENS4_5SM1004TMEM4LOAD26SM100_TMEM_LOAD_32dp32b32xENS4_13SM90_TMA_LOADENS13_INS14_ILi2ELi4ELi3EEES17_NSU_INS5_IJS18_S1N_EEENS5_IJS1N_SD_EEEEEEENS4_39AutoVectorizingCopyWithAssumedAlignmentILi128EEENS4_14SM90_TMA_STOREES25_S27_S27_EEEvvEEEEvNT_6ParamsE)
	.align		4
        /*000c*/ 	.word	index@(__assertfail)
	.align		4
        /*0010*/ 	.word	0x00000000
	.align		4
        /*0014*/ 	.word	0xfffffffe
	.align		4
        /*0018*/ 	.word	0x00000000
	.align		4
        /*001c*/ 	.word	0xfffffffd
	.align		4
        /*0020*/ 	.word	0x00000000
	.align		4
        /*0024*/ 	.word	0xfffffffc


//--------------------- .nv.constant4             --------------------------
	.section	.nv.constant4,"a",@progbits
	.align	8
	.align		8
.nv.constant4:
        /*0000*/ 	.dword	__assertfail
	.align		8
        /*0008*/ 	.dword	__unnamed_1
	.align		8
        /*0010*/ 	.dword	__unnamed_2
	.align		8
        /*0018*/ 	.dword	_ZN40_INTERNAL_4ea4d220_4_k_cu_d2b0cc62_255344cuda3std3__45__cpo5beginE
	.align		8
        /*0020*/ 	.dword	_ZN40_INTERNAL_4ea4d220_4_k_cu_d2b0cc62_255344cuda3std3__45__cpo3endE
	.align		8
        /*0028*/ 	.dword	_ZN40_INTERNAL_4ea4d220_4_k_cu_d2b0cc62_255344cuda3std3__45__cpo6cbeginE
	.align		8
        /*0030*/ 	.dword	_ZN40_INTERNAL_4ea4d220_4_k_cu_d2b0cc62_255344cuda3std3__45__cpo4cendE
	.align		8
        /*0038*/ 	.dword	_ZN40_INTERNAL_4ea4d220_4_k_cu_d2b0cc62_255344cuda3std3__442_GLOBAL__N__4ea4d220_4_k_cu_d2b0cc62_255346ignoreE
	.align		8
        /*0040*/ 	.dword	_ZN40_INTERNAL_4ea4d220_4_k_cu_d2b0cc62_255344cuda3std3__419piecewise_constructE
	.align		8
        /*0048*/ 	.dword	_ZN40_INTERNAL_4ea4d220_4_k_cu_d2b0cc62_255344cuda3std3__48in_placeE
	.align		8
        /*0050*/ 	.dword	_ZN40_INTERNAL_4ea4d220_4_k_cu_d2b0cc62_255344cuda3std6ranges3__45__cpo4swapE
	.align		8
        /*0058*/ 	.dword	_ZN40_INTERNAL_4ea4d220_4_k_cu_d2b0cc62_255344cuda3std6ranges3__45__cpo9iter_moveE
	.align		8
        /*0060*/ 	.dword	_ZN40_INTERNAL_4ea4d220_4_k_cu_d2b0cc62_255344cute7productE
	.align		8
        /*0068*/ 	.dword	_ZN40_INTERNAL_4ea4d220_4_k_cu_d2b0cc62_255344cute1_E
	.align		8
        /*0070*/ 	.dword	$str$25
	.align		8
        /*0078*/ 	.dword	$str$26
	.align		8
        /*0080*/ 	.dword	$str$27
	.align		8
        /*0088*/ 	.dword	$str$28


//--------------------- .text._ZN7cutlass13device_kernelINS_4gemm6kernel13GemmUniversalIN4cute5tupleIJiiiiEEENS1_10collective13CollectiveMmaINS1_35MainloopSm100TmaUmmaWarpSpecializedILi5ELi2ELi4ENS5_IJNS4_1CILi2EEENSA_ILi4EEENSA_ILi1EEEEEEEENS5_IJNSA_ILi256EEENSA_ILi64EEENSA_ILi128EEEEEENS_6half_tENS5_IJlSD_lEEESK_SL_NS4_8TiledMMAINS4_8MMA_AtomIJNS4_26SM100_MMA_F16BF16_2x1SM_SSISK_SK_fLi256ELi64ELNS4_4UMMA5MajorE0ELSQ_0ELNSP_7ScaleInE0ELSR_0EEEEEENS4_6LayoutINS5_IJSD_SD_SD_EEENS5_IJNSA_ILi0EEESW_SW_EEEEENS5_IJNS4_10UnderscoreESZ_SZ_EEEEENS4_28SM100_TMA_2SM_LOAD_MULTICASTENS4_14ComposedLayoutINS4_7SwizzleILi3ELi4ELi3EEENS4_18smem_ptr_flag_bitsILi16EEENSU_INS5_IJNSA_ILi8EEESH_EEENS5_IJSH_SD_EEEEEEEvNS4_8identityENS4_18SM100_TMA_2SM_LOADES1C_vS1D_EENS_8epilogue10collective18CollectiveEpilogueINS1G_23Sm100TmaWarpSpecializedILi3ELi2ELi32ELb1ELb0EEEJNS5_IJSI_SH_SI_EEENS5_IJNSU_ISI_SD_EENSU_INSA_ILi32EEESD_EEEEESK_SL_SK_SL_NS1G_6fusion15FusionCallbacksIS1K_NS1Q_17LinearCombinationISK_fSK_fLNS_15FloatRoundStyleE2EEES1L_S1P_JEEENS4_5SM1004TMEM4LOAD26SM100_TMEM_LOAD_32dp32b32xENS4_13SM90_TMA_LOADENS13_INS14_ILi2ELi4ELi3EEES17_NSU_INS5_IJS18_S1N_EEENS5_IJS1N_SD_EEEEEEENS4_39AutoVectorizingCopyWithAssumedAlignmentILi128EEENS4_14SM90_TMA_STOREES25_S27_S27_EEEvvEEEEvNT_6ParamsE --------------------------
	.section	.text._ZN7cutlass13device_kernelINS_4gemm6kernel13GemmUniversalIN4cute5tupleIJiiiiEEENS1_10collective13CollectiveMmaINS1_35MainloopSm100TmaUmmaWarpSpecializedILi5ELi2ELi4ENS5_IJNS4_1CILi2EEENSA_ILi4EEENSA_ILi1EEEEEEEENS5_IJNSA_ILi256EEENSA_ILi64EEENSA_ILi128EEEEEENS_6half_tENS5_IJlSD_lEEESK_SL_NS4_8TiledMMAINS4_8MMA_AtomIJNS4_26SM100_MMA_F16BF16_2x1SM_SSISK_SK_fLi256ELi64ELNS4_4UMMA5MajorE0ELSQ_0ELNSP_7ScaleInE0ELSR_0EEEEEENS4_6LayoutINS5_IJSD_SD_SD_EEENS5_IJNSA_ILi0EEESW_SW_EEEEENS5_IJNS4_10UnderscoreESZ_SZ_EEEEENS4_28SM100_TMA_2SM_LOAD_MULTICASTENS4_14ComposedLayoutINS4_7SwizzleILi3ELi4ELi3EEENS4_18smem_ptr_flag_bitsILi16EEENSU_INS5_IJNSA_ILi8EEESH_EEENS5_IJSH_SD_EEEEEEEvNS4_8identityENS4_18SM100_TMA_2SM_LOADES1C_vS1D_EENS_8epilogue10collective18CollectiveEpilogueINS1G_23Sm100TmaWarpSpecializedILi3ELi2ELi32ELb1ELb0EEEJNS5_IJSI_SH_SI_EEENS5_IJNSU_ISI_SD_EENSU_INSA_ILi32EEESD_EEEEESK_SL_SK_SL_NS1G_6fusion15FusionCallbacksIS1K_NS1Q_17LinearCombinationISK_fSK_fLNS_15FloatRoundStyleE2EEES1L_S1P_JEEENS4_5SM1004TMEM4LOAD26SM100_TMEM_LOAD_32dp32b32xENS4_13SM90_TMA_LOADENS13_INS14_ILi2ELi4ELi3EEES17_NSU_INS5_IJS18_S1N_EEENS5_IJS1N_SD_EEEEEEENS4_39AutoVectorizingCopyWithAssumedAlignmentILi128EEENS4_14SM90_TMA_STOREES25_S27_S27_EEEvvEEEEvNT_6ParamsE,"ax",@progbits
	.align	128
.text._ZN7cutlass13device_kernelINS_4gemm6kernel13GemmUniversalIN4cute5tupleIJiiiiEEENS1_10collective13CollectiveMmaINS1_35MainloopSm100TmaUmmaWarpSpecializedILi5ELi2ELi4ENS5_IJNS4_1CILi2EEENSA_ILi4EEENSA_ILi1EEEEEEEENS5_IJNSA_ILi256EEENSA_ILi64EEENSA_ILi128EEEEEENS_6half_tENS5_IJlSD_lEEESK_SL_NS4_8TiledMMAINS4_8MMA_AtomIJNS4_26SM100_MMA_F16BF16_2x1SM_SSISK_SK_fLi256ELi64ELNS4_4UMMA5MajorE0ELSQ_0ELNSP_7ScaleInE0ELSR_0EEEEEENS4_6LayoutINS5_IJSD_SD_SD_EEENS5_IJNSA_ILi0EEESW_SW_EEEEENS5_IJNS4_10UnderscoreESZ_SZ_EEEEENS4_28SM100_TMA_2SM_LOAD_MULTICASTENS4_14ComposedLayoutINS4_7SwizzleILi3ELi4ELi3EEENS4_18smem_ptr_flag_bitsILi16EEENSU_INS5_IJNSA_ILi8EEESH_EEENS5_IJSH_SD_EEEEEEEvNS4_8identityENS4_18SM100_TMA_2SM_LOADES1C_vS1D_EENS_8epilogue10collective18CollectiveEpilogueINS1G_23Sm100TmaWarpSpecializedILi3ELi2ELi32ELb1ELb0EEEJNS5_IJSI_SH_SI_EEENS5_IJNSU_ISI_SD_EENSU_INSA_ILi32EEESD_EEEEESK_SL_SK_SL_NS1G_6fusion15FusionCallbacksIS1K_NS1Q_17LinearCombinationISK_fSK_fLNS_15FloatRoundStyleE2EEES1L_S1P_JEEENS4_5SM1004TMEM4LOAD26SM100_TMEM_LOAD_32dp32b32xENS4_13SM90_TMA_LOADENS13_INS14_ILi2ELi4ELi3EEES17_NSU_INS5_IJS18_S1N_EEENS5_IJS1N_SD_EEEEEEENS4_39AutoVectorizingCopyWithAssumedAlignmentILi128EEENS4_14SM90_TMA_STOREES25_S27_S27_EEEvvEEEEvNT_6ParamsE:
        .type           _ZN7cutlass13device_kernelINS_4gemm6kernel13GemmUniversalIN4cute5tupleIJiiiiEEENS1_10collective13CollectiveMmaINS1_35MainloopSm100TmaUmmaWarpSpecializedILi5ELi2ELi4ENS5_IJNS4_1CILi2EEENSA_ILi4EEENSA_ILi1EEEEEEEENS5_IJNSA_ILi256EEENSA_ILi64EEENSA_ILi128EEEEEENS_6half_tENS5_IJlSD_lEEESK_SL_NS4_8TiledMMAINS4_8MMA_AtomIJNS4_26SM100_MMA_F16BF16_2x1SM_SSISK_SK_fLi256ELi64ELNS4_4UMMA5MajorE0ELSQ_0ELNSP_7ScaleInE0ELSR_0EEEEEENS4_6LayoutINS5_IJSD_SD_SD_EEENS5_IJNSA_ILi0EEESW_SW_EEEEENS5_IJNS4_10UnderscoreESZ_SZ_EEEEENS4_28SM100_TMA_2SM_LOAD_MULTICASTENS4_14ComposedLayoutINS4_7SwizzleILi3ELi4ELi3EEENS4_18smem_ptr_flag_bitsILi16EEENSU_INS5_IJNSA_ILi8EEESH_EEENS5_IJSH_SD_EEEEEEEvNS4_8identityENS4_18SM100_TMA_2SM_LOADES1C_vS1D_EENS_8epilogue10collective18CollectiveEpilogueINS1G_23Sm100TmaWarpSpecializedILi3ELi2ELi32ELb1ELb0EEEJNS5_IJSI_SH_SI_EEENS5_IJNSU_ISI_SD_EENSU_INSA_ILi32EEESD_EEEEESK_SL_SK_SL_NS1G_6fusion15FusionCallbacksIS1K_NS1Q_17LinearCombinationISK_fSK_fLNS_15FloatRoundStyleE2EEES1L_S1P_JEEENS4_5SM1004TMEM4LOAD26SM100_TMEM_LOAD_32dp32b32xENS4_13SM90_TMA_LOADENS13_INS14_ILi2ELi4ELi3EEES17_NSU_INS5_IJS18_S1N_EEENS5_IJS1N_SD_EEEEEEENS4_39AutoVectorizingCopyWithAssumedAlignmentILi128EEENS4_14SM90_TMA_STOREES25_S27_S27_EEEvvEEEEvNT_6ParamsE,@function
        .size           _ZN7cutlass13device_kernelINS_4gemm6kernel13GemmUniversalIN4cute5tupleIJiiiiEEENS1_10collective13CollectiveMmaINS1_35MainloopSm100TmaUmmaWarpSpecializedILi5ELi2ELi4ENS5_IJNS4_1CILi2EEENSA_ILi4EEENSA_ILi1EEEEEEEENS5_IJNSA_ILi256EEENSA_ILi64EEENSA_ILi128EEEEEENS_6half_tENS5_IJlSD_lEEESK_SL_NS4_8TiledMMAINS4_8MMA_AtomIJNS4_26SM100_MMA_F16BF16_2x1SM_SSISK_SK_fLi256ELi64ELNS4_4UMMA5MajorE0ELSQ_0ELNSP_7ScaleInE0ELSR_0EEEEEENS4_6LayoutINS5_IJSD_SD_SD_EEENS5_IJNSA_ILi0EEESW_SW_EEEEENS5_IJNS4_10UnderscoreESZ_SZ_EEEEENS4_28SM100_TMA_2SM_LOAD_MULTICASTENS4_14ComposedLayoutINS4_7SwizzleILi3ELi4ELi3EEENS4_18smem_ptr_flag_bitsILi16EEENSU_INS5_IJNSA_ILi8EEESH_EEENS5_IJSH_SD_EEEEEEEvNS4_8identityENS4_18SM100_TMA_2SM_LOADES1C_vS1D_EENS_8epilogue10collective18CollectiveEpilogueINS1G_23Sm100TmaWarpSpecializedILi3ELi2ELi32ELb1ELb0EEEJNS5_IJSI_SH_SI_EEENS5_IJNSU_ISI_SD_EENSU_INSA_ILi32EEESD_EEEEESK_SL_SK_SL_NS1G_6fusion15FusionCallbacksIS1K_NS1Q_17LinearCombinationISK_fSK_fLNS_15FloatRoundStyleE2EEES1L_S1P_JEEENS4_5SM1004TMEM4LOAD26SM100_TMEM_LOAD_32dp32b32xENS4_13SM90_TMA_LOADENS13_INS14_ILi2ELi4ELi3EEES17_NSU_INS5_IJS18_S1N_EEENS5_IJS1N_SD_EEEEEEENS4_39AutoVectorizingCopyWithAssumedAlignmentILi128EEENS4_14SM90_TMA_STOREES25_S27_S27_EEEvvEEEEvNT_6ParamsE,(.L_x_180 - _ZN7cutlass13device_kernelINS_4gemm6kernel13GemmUniversalIN4cute5tupleIJiiiiEEENS1_10collective13CollectiveMmaINS1_35MainloopSm100TmaUmmaWarpSpecializedILi5ELi2ELi4ENS5_IJNS4_1CILi2EEENSA_ILi4EEENSA_ILi1EEEEEEEENS5_IJNSA_ILi256EEENSA_ILi64EEENSA_ILi128EEEEEENS_6half_tENS5_IJlSD_lEEESK_SL_NS4_8TiledMMAINS4_8MMA_AtomIJNS4_26SM100_MMA_F16BF16_2x1SM_SSISK_SK_fLi256ELi64ELNS4_4UMMA5MajorE0ELSQ_0ELNSP_7ScaleInE0ELSR_0EEEEEENS4_6LayoutINS5_IJSD_SD_SD_EEENS5_IJNSA_ILi0EEESW_SW_EEEEENS5_IJNS4_10UnderscoreESZ_SZ_EEEEENS4_28SM100_TMA_2SM_LOAD_MULTICASTENS4_14ComposedLayoutINS4_7SwizzleILi3ELi4ELi3EEENS4_18smem_ptr_flag_bitsILi16EEENSU_INS5_IJNSA_ILi8EEESH_EEENS5_IJSH_SD_EEEEEEEvNS4_8identityENS4_18SM100_TMA_2SM_LOADES1C_vS1D_EENS_8epilogue10collective18CollectiveEpilogueINS1G_23Sm100TmaWarpSpecializedILi3ELi2ELi32ELb1ELb0EEEJNS5_IJSI_SH_SI_EEENS5_IJNSU_ISI_SD_EENSU_INSA_ILi32EEESD_EEEEESK_SL_SK_SL_NS1G_6fusion15FusionCallbacksIS1K_NS1Q_17LinearCombinationISK_fSK_fLNS_15FloatRoundStyleE2EEES1L_S1P_JEEENS4_5SM1004TMEM4LOAD26SM100_TMEM_LOAD_32dp32b32xENS4_13SM90_TMA_LOADENS13_INS14_ILi2ELi4ELi3EEES17_NSU_INS5_IJS18_S1N_EEENS5_IJS1N_SD_EEEEEEENS4_39AutoVectorizingCopyWithAssumedAlignmentILi128EEENS4_14SM90_TMA_STOREES25_S27_S27_EEEvvEEEEvNT_6ParamsE)
        .other          _ZN7cutlass13device_kernelINS_4gemm6kernel13GemmUniversalIN4cute5tupleIJiiiiEEENS1_10collective13CollectiveMmaINS1_35MainloopSm100TmaUmmaWarpSpecializedILi5ELi2ELi4ENS5_IJNS4_1CILi2EEENSA_ILi4EEENSA_ILi1EEEEEEEENS5_IJNSA_ILi256EEENSA_ILi64EEENSA_ILi128EEEEEENS_6half_tENS5_IJlSD_lEEESK_SL_NS4_8TiledMMAINS4_8MMA_AtomIJNS4_26SM100_MMA_F16BF16_2x1SM_SSISK_SK_fLi256ELi64ELNS4_4UMMA5MajorE0ELSQ_0ELNSP_7ScaleInE0ELSR_0EEEEEENS4_6LayoutINS5_IJSD_SD_SD_EEENS5_IJNSA_ILi0EEESW_SW_EEEEENS5_IJNS4_10UnderscoreESZ_SZ_EEEEENS4_28SM100_TMA_2SM_LOAD_MULTICASTENS4_14ComposedLayoutINS4_7SwizzleILi3ELi4ELi3EEENS4_18smem_ptr_flag_bitsILi16EEENSU_INS5_IJNSA_ILi8EEESH_EEENS5_IJSH_SD_EEEEEEEvNS4_8identityENS4_18SM100_TMA_2SM_LOADES1C_vS1D_EENS_8epilogue10collective18CollectiveEpilogueINS1G_23Sm100TmaWarpSpecializedILi3ELi2ELi32ELb1ELb0EEEJNS5_IJSI_SH_SI_EEENS5_IJNSU_ISI_SD_EENSU_INSA_ILi32EEESD_EEEEESK_SL_SK_SL_NS1G_6fusion15FusionCallbacksIS1K_NS1Q_17LinearCombinationISK_fSK_fLNS_15FloatRoundStyleE2EEES1L_S1P_JEEENS4_5SM1004TMEM4LOAD26SM100_TMEM_LOAD_32dp32b32xENS4_13SM90_TMA_LOADENS13_INS14_ILi2ELi4ELi3EEES17_NSU_INS5_IJS18_S1N_EEENS5_IJS1N_SD_EEEEEEENS4_39AutoVectorizingCopyWithAssumedAlignmentILi128EEENS4_14SM90_TMA_STOREES25_S27_S27_EEEvvEEEEvNT_6ParamsE,@"STO_CUDA_ENTRY STV_DEFAULT"
_ZN7cutlass13device_kernelINS_4gemm6kernel13GemmUniversalIN4cute5tupleIJiiiiEEENS1_10collective13CollectiveMmaINS1_35MainloopSm100TmaUmmaWarpSpecializedILi5ELi2ELi4ENS5_IJNS4_1CILi2EEENSA_ILi4EEENSA_ILi1EEEEEEEENS5_IJNSA_ILi256EEENSA_ILi64EEENSA_ILi128EEEEEENS_6half_tENS5_IJlSD_lEEESK_SL_NS4_8TiledMMAINS4_8MMA_AtomIJNS4_26SM100_MMA_F16BF16_2x1SM_SSISK_SK_fLi256ELi64ELNS4_4UMMA5MajorE0ELSQ_0ELNSP_7ScaleInE0ELSR_0EEEEEENS4_6LayoutINS5_IJSD_SD_SD_EEENS5_IJNSA_ILi0EEESW_SW_EEEEENS5_IJNS4_10UnderscoreESZ_SZ_EEEEENS4_28SM100_TMA_2SM_LOAD_MULTICASTENS4_14ComposedLayoutINS4_7SwizzleILi3ELi4ELi3EEENS4_18smem_ptr_flag_bitsILi16EEENSU_INS5_IJNSA_ILi8EEESH_EEENS5_IJSH_SD_EEEEEEEvNS4_8identityENS4_18SM100_TMA_2SM_LOADES1C_vS1D_EENS_8epilogue10collective18CollectiveEpilogueINS1G_23Sm100TmaWarpSpecializedILi3ELi2ELi32ELb1ELb0EEEJNS5_IJSI_SH_SI_EEENS5_IJNSU_ISI_SD_EENSU_INSA_ILi32EEESD_EEEEESK_SL_SK_SL_NS1G_6fusion15FusionCallbacksIS1K_NS1Q_17LinearCombinationISK_fSK_fLNS_15FloatRoundStyleE2EEES1L_S1P_JEEENS4_5SM1004TMEM4LOAD26SM100_TMEM_LOAD_32dp32b32xENS4_13SM90_TMA_LOADENS13_INS14_ILi2ELi4ELi3EEES17_NSU_INS5_IJS18_S1N_EEENS5_IJS1N_SD_EEEEEEENS4_39AutoVectorizingCopyWithAssumedAlignmentILi128EEENS4_14SM90_TMA_STOREES25_S27_S27_EEEvvEEEEvNT_6ParamsE:
[----:B------:R-:W1:Y:S01]  /*0000*/  LDC R1, c[0x0][0x37c] ;  /* 0x0000df00ff017b82 */ /* 0x000e620000000800 */
[----:B------:R-:W2:Y:S01]  /*0010*/  S2R R95, SR_TID.X ;  /* 0x00000000005f7919 */ /* 0x000ea20000002100 */
[----:B------:R-:W3:Y:S06]  /*0020*/  LDCU.64 UR8, c[0x0][0x890] ;  /* 0x00011200ff0877ac */ /* 0x000eec0008000a00 */
[----:B------:R-:W4:Y:S01]  /*0030*/  S2UR UR55, SR_CgaCtaId ;  /* 0x00000000003779c3 */ /* 0x000f220000008800 */
[----:B------:R-:W-:Y:S02]  /*0040*/  PRMT R88, RZ, 0x7610, R88 ;  /* 0x00007610ff587816 */ /* 0x000fe40000000058 */
[----:B------:R-:W-:-:S02]  /*0050*/  ELECT P0, URZ, PT ;  /* 0x0000000000ff782f */ /* 0x000fc40003800000 */
[----:B---3--:R-:W-:-:S04]  /*0060*/  ISETP.NE.U32.AND P1, PT, RZ, UR8, PT ;  /* 0x00000008ff007c0c */ /* 0x008fc8000bf25070 */
[----:B------:R-:W-:Y:S01]  /*0070*/  ISETP.NE.AND.EX P2, PT, RZ, UR9, PT, P1 ;  /* 0x00000009ff007c0c */ /* 0x000fe2000bf45310 */
[----:B----4-:R-:W-:Y:S02]  /*0080*/  ULOP3.LUT UR68, UR55, 0x1, URZ, 0xc0, !UPT ;  /* 0x0000000137447892 */ /* 0x010fe4000f8ec0ff */
[----:B------:R-:W-:Y:S01]  /*0090*/  ULOP3.LUT UR69, UR55, 0x1, URZ, 0x3c, !UPT ;  /* 0x0000000137457892 */ /* 0x000fe2000f8e3cff */
[----:B--2---:R-:W-:-:S05]  /*00a0*/  SHF.R.U32.HI R89, RZ, 0x5, R95 ;  /* 0x00000005ff597819 */ /* 0x004fca000001165f */
[----:B------:R-:W2:Y:S02]  /*00b0*/  SHFL.IDX PT, R0, R89, RZ, 0x1f ;  /* 0x00001fff59007589 */ /* 0x000ea400000e0000 */
[----:B--2---:R-:W-:Y:S02]  /*00c0*/  R2UR UR22, R0 ;  /* 0x00000000001672ca */ /* 0x004fe400000e0000 */
[----:B-1----:R-:W-:Y:S05]  /*00d0*/  @P2 BRA `(.L_x_0) ;  /* 0x0000000000302947 */ /* 0x002fea0003800000 */
[----:B------:R-:W1:Y:S02]  /*00e0*/  LDCU.64 UR4, c[0x0][0x888] ;  /* 0x00011100ff0477ac */ /* 0x000e640008000a00 */
[----:B-1----:R-:W-:-:S04]  /*00f0*/  UISETP.NE.U32.AND UP0, UPT, UR4, URZ, UPT ;  /* 0x000000ff0400728c */ /* 0x002fc8000bf05070 */
[----:B------:R-:W-:-:S09]  /*0100*/  UISETP.NE.AND.EX UP0, UPT, UR5, URZ, UPT, UP0 ;  /* 0x000000ff0500728c */ /* 0x000fd2000bf05300 */
[----:B------:R-:W-:Y:S05]  /*0110*/  BRA.U !UP0, `(.L_x_1) ;  /* 0x0000000108147547 */ /* 0x000fea000b800000 */
[----:B------:R-:W1:Y:S01]  /*0120*/  LDC.64 R2, c[0x0][0x888] ;  /* 0x00022200ff027b82 */ /* 0x000e620000000a00 */
[----:B------:R-:W1:Y:S02]  /*0130*/  LDCU.64 UR4, c[0x0][0x358] ;  /* 0x00006b00ff0477ac */ /* 0x000e640008000a00 */
[----:B-1----:R1:W5:Y:S01]  /*0140*/  LDG.E R41, desc[UR4][R2.64] ;  /* 0x0000000402297981 */ /* 0x002362000c1e1900 */
[----:B------:R-:W-:Y:S01]  /*0150*/  HFMA2 R88, -RZ, RZ, 0, 5.9604644775390625e-08 ;  /* 0x00000001ff587431 */ /* 0x000fe200000001ff */
[----:B------:R-:W-:Y:S05]  /*0160*/  BRA `(.L_x_0) ;  /* 0x00000000000c7947 */ /* 0x000fea0003800000 */
.L_x_1:
[----:B------:R-:W1:Y:S01]  /*0170*/  LDCU UR4, c[0x0][0x880] ;  /* 0x00011000ff0477ac */ /* 0x000e620008000800 */
[----:B------:R-:W-:Y:S01]  /*0180*/  HFMA2 R88, -RZ, RZ, 0, 5.9604644775390625e-08 ;  /* 0x00000001ff587431 */ /* 0x000fe200000001ff */
[----:B-1----:R-:W-:-:S07]  /*0190*/  MOV R41, UR4 ;  /* 0x0000000400297c02 */ /* 0x002fce0008000f00 */
.L_x_0:
[----:B------:R-:W2:Y:S02]  /*01a0*/  LDCU.64 UR4, c[0x0][0x8b0] ;  /* 0x00011600ff0477ac */ /* 0x000ea40008000a00 */
[----:B--2---:R-:W-:-:S04]  /*01b0*/  UISETP.NE.U32.AND UP0, UPT, UR4, URZ, UPT ;  /* 0x000000ff0400728c */ /* 0x004fc8000bf05070 */
[----:B------:R-:W-:-:S09]  /*01c0*/  UISETP.NE.AND.EX UP0, UPT, UR5, URZ, UPT, UP0 ;  /* 0x000000ff0500728c */ /* 0x000fd2000bf05300 */
[----:B------:R-:W-:Y:S05]  /*01d0*/  BRA.U UP0, `(.L_x_2) ;  /* 0x0000000100287547 */ /* 0x000fea000b800000 */
[----:B------:R-:W2:Y:S02]  /*01e0*/  LDCU.64 UR4, c[0x0][0x8a8] ;  /* 0x00011500ff0477ac */ /* 0x000ea40008000a00 */
[----:B--2---:R-:W-:-:S04]  /*01f0*/  UISETP.NE.U32.AND UP0, UPT, UR4, URZ, UPT ;  /* 0x000000ff0400728c */ /* 0x004fc8000bf05070 */
[----:B------:R-:W-:-:S09]  /*0200*/  UISETP.NE.AND.EX UP0, UPT, UR5, URZ, UPT, UP0 ;  /* 0x000000ff0500728c */ /* 0x000fd2000bf05300 */
[----:B------:R-:W-:Y:S05]  /*0210*/  BRA.U !UP0, `(.L_x_3) ;  /* 0x0000000108107547 */ /* 0x000fea000b800000 */
[----:B------:R-:W2:Y:S01]  /*0220*/  LDC.64 R38, c[0x0][0x8a8] ;  /* 0x00022a00ff267b82 */ /* 0x000ea20000000a00 */
[----:B------:R-:W2:Y:S02]  /*0230*/  LDCU.64 UR4, c[0x0][0x358] ;  /* 0x00006b00ff0477ac */ /* 0x000ea40008000a00 */
[----:B--2---:R2:W5:Y:S01]  /*0240*/  LDG.E R38, desc[UR4][R38.64] ;  /* 0x0000000426267981 */ /* 0x004562000c1e1900 */
[----:B------:R-:W-:Y:S05]  /*0250*/  BRA `(.L_x_2) ;  /* 0x0000000000087947 */ /* 0x000fea0003800000 */
.L_x_3:
[----:B------:R-:W2:Y:S02]  /*0260*/  LDCU UR4, c[0x0][0x8a0] ;  /* 0x00011400ff0477ac */ /* 0x000ea40008000800 */
[----:B--2---:R-:W-:Y:S02]  /*0270*/  MOV R38, UR4 ;  /* 0x0000000400267c02 */ /* 0x004fe40008000f00 */
.L_x_2:
[----:B------:R-:W-:Y:S01]  /*0280*/  IMAD.U32 R0, RZ, RZ, UR22 ;  /* 0x00000016ff007e24 */ /* 0x000fe2000f8e00ff */
[----:B------:R-:W-:Y:S04]  /*0290*/  BSSY.RECONVERGENT B0, `(.L_x_4) ;  /* 0x000000c000007945 */ /* 0x000fe80003800200 */
[C---:B------:R-:W-:Y:S02]  /*02a0*/  ISETP.NE.OR P3, PT, R0.reuse, 0x1, !P0 ;  /* 0x000000010000780c */ /* 0x040fe40004765670 */
[----:B------:R-:W-:-:S11]  /*02b0*/  ISETP.NE.OR P2, PT, R0, 0x3, !P0 ;  /* 0x000000030000780c */ /* 0x000fd60004745670 */
[----:B------:R-:W-:Y:S05]  /*02c0*/  @P3 BRA `(.L_x_5) ;  /* 0x0000000000203947 */ /* 0x000fea0003800000 */
[----:B------:R-:W3:Y:S02]  /*02d0*/  LDCU.64 UR4, c[0x0][0x348] ;  /* 0x00006900ff0477ac */ /* 0x000ee40008000a00 */
[----:B---3--:R-:W-:Y:S02]  /*02e0*/  UIADD3 UR6, UP1, UPT, UR4, 0x80, URZ ;  /* 0x0000008004067890 */ /* 0x008fe4000ff3e0ff */
[----:B------:R-:W-:Y:S02]  /*02f0*/  UIADD3 UR4, UP0, UPT, UR4, 0x180, URZ ;  /* 0x0000018004047890 */ /* 0x000fe4000ff1e0ff */
[----:B------:R-:W-:Y:S02]  /*0300*/  UIADD3.X UR7, UPT, UPT, URZ, UR5, URZ, UP1, !UPT ;  /* 0x00000005ff077290 */ /* 0x000fe40008ffe4ff */
[----:B------:R-:W-:-:S07]  /*0310*/  UIADD3.X UR5, UPT, UPT, URZ, UR5, URZ, UP0, !UPT ;  /* 0x00000005ff057290 */ /* 0x000fce00087fe4ff */
[----:B------:R3:W-:Y:S02]  /*0320*/  UTMACCTL.PF [UR6] ;  /* 0x00000000060079b9 */ /* 0x0007e40008040000 */
[----:B------:R3:W-:Y:S02]  /*0330*/  UTMACCTL.PF [UR4] ;  /* 0x00000000040079b9 */ /* 0x0007e40008040000 */
[----:B---3--:R-:W-:Y:S01]  /*0340*/  NOP ;  /* 0x0000000000007918 */ /* 0x008fe20000000000 */
.L_x_5:
[----:B------:R-:W-:Y:S05]  /*0350*/  BSYNC.RECONVERGENT B0 ;  /* 0x0000000000007941 */ /* 0x000fea0003800200 */
.L_x_4:
[----:B------:R-:W-:Y:S04]  /*0360*/  BSSY.RECONVERGENT B0, `(.L_x_6) ;  /* 0x000000a000007945 */ /* 0x000fe80003800200 */
        /* <DEDUP_REMOVED lines=9> */
.L_x_7:
[----:B------:R-:W-:Y:S05]  /*0400*/  BSYNC.RECONVERGENT B0 ;  /* 0x0000000000007941 */ /* 0x000fea0003800200 */
.L_x_6:
[----:B------:R-:W3:Y:S01]  /*0410*/  LDCU.64 UR4, c[0x0][0x888] ;  /* 0x00011100ff0477ac */ /* 0x000ee20008000a00 */
[----:B------:R-:W-:Y:S01]  /*0420*/  ISETP.NE.AND.EX P1, PT, RZ, UR9, PT, P1 ;  /* 0x00000009ff007c0c */ /* 0x000fe2000bf25310 */
[----:B------:R-:W-:Y:S01]  /*0430*/  UPLOP3.LUT UP4, UPT, UPT, UPT, UPT, 0x80, 0x8 ;  /* 0x000000000008789c */ /* 0x000fe20003f8f070 */
[----:B---3--:R-:W-:-:S04]  /*0440*/  ISETP.NE.U32.AND P2, PT, RZ, UR4, PT ;  /* 0x00000004ff007c0c */ /* 0x008fc8000bf45070 */
[----:B------:R-:W-:-:S13]  /*0450*/  ISETP.NE.AND.EX P2, PT, RZ, UR5, PT, P2 ;  /* 0x00000005ff007c0c */ /* 0x000fda000bf45320 */
[----:B------:R-:W-:Y:S05]  /*0460*/  @P2 BRA P1, `(.L_x_8) ;  /* 0x0000000000282947 */ /* 0x000fea0000800000 */
[----:B------:R-:W-:Y:S01]  /*0470*/  UISETP.NE.U32.AND UP0, UPT, UR8, URZ, UPT ;  /* 0x000000ff0800728c */ /* 0x000fe2000bf05070 */
[----:B-----5:R-:W-:Y:S01]  /*0480*/  FSETP.NEU.AND P1, PT, R41, RZ, PT ;  /* 0x000000ff2900720b */ /* 0x020fe20003f2d000 */
[----:B------:R-:W-:Y:S02]  /*0490*/  UISETP.NE.U32.AND UP2, UPT, UR4, URZ, UPT ;  /* 0x000000ff0400728c */ /* 0x000fe4000bf45070 */
[----:B------:R-:W-:Y:S02]  /*04a0*/  UISETP.NE.AND.EX UP1, UPT, UR9, URZ, UPT, UP0 ;  /* 0x000000ff0900728c */ /* 0x000fe4000bf25300 */
[----:B------:R-:W-:-:S04]  /*04b0*/  UISETP.NE.AND.EX UP0, UPT, UR5, URZ, UPT, UP2 ;  /* 0x000000ff0500728c */ /* 0x000fc8000bf05320 */
[----:B------:R-:W-:-:S04]  /*04c0*/  USEL UR4, URZ, 0xffffffff, UP0 ;  /* 0xffffffffff047887 */ /* 0x000fc80008000000 */
[----:B------:R-:W-:Y:S01]  /*04d0*/  VOTEU.ANY UP0, P1 ;  /* 0x0000000000ff7886 */ /* 0x000fe20000800100 */
[----:B------:R-:W-:-:S04]  /*04e0*/  @!UP1 USEL UR4, URZ, 0xffffffff, UP0 ;  /* 0xffffffffff049887 */ /* 0x000fc80008000000 */
[----:B------:R-:W-:-:S04]  /*04f0*/  ULOP3.LUT UR4, UR4, 0x1, URZ, 0xc0, !UPT ;  /* 0x0000000104047892 */ /* 0x000fc8000f8ec0ff */
[----:B------:R-:W-:-:S11]  /*0500*/  UISETP.NE.U32.AND UP4, UPT, UR4, 0x1, UPT ;  /* 0x000000010400788c */ /* 0x000fd6000bf85070 */
.L_x_8:
[----:B------:R-:W3:Y:S01]  /*0510*/  SHFL.IDX PT, R0, R89, RZ, 0x1f ;  /* 0x00001fff59007589 */ /* 0x000ee200000e0000 */
[----:B------:R-:W-:-:S04]  /*0520*/  UISETP.NE.AND UP0, UPT, UR22, 0x2, UPT ;  /* 0x000000021600788c */ /* 0x000fc8000bf05270 */
[----:B------:R-:W-:Y:S02]  /*0530*/  UISETP.EQ.AND UP1, UPT, UR68, URZ, !UP0 ;  /* 0x000000ff4400728c */ /* 0x000fe4000c722270 */
[----:B------:R-:W-:-:S04]  /*0540*/  USEL UR37, URZ, 0x1, UP0 ;  /* 0x00000001ff257887 */ /* 0x000fc80008000000 */
[----:B------:R-:W-:Y:S02]  /*0550*/  PLOP3.LUT P3, PT, P0, PT, UP1, 0x80, 0x8 ;  /* 0x000000000008781c */ /* 0x000fe4000076f018 */
[----:B---3--:R-:W-:-:S13]  /*0560*/  ISETP.NE.AND P1, PT, R0, RZ, PT ;  /* 0x000000ff0000720c */ /* 0x008fda0003f25270 */
[----:B------:R-:W-:Y:S05]  /*0570*/  @P1 BRA `(.L_x_9) ;  /* 0x00000000005c1947 */ /* 0x000fea0003800000 */
[----:B------:R-:W-:Y:S01]  /*0580*/  UMOV UR4, 0x400 ;  /* 0x0000040000047882 */ /* 0x000fe20000000000 */
[----:B------:R-:W-:Y:S01]  /*0590*/  UMOV UR8, 0x1 ;  /* 0x0000000100087882 */ /* 0x000fe20000000000 */
[----:B------:R-:W-:Y:S01]  /*05a0*/  UMOV UR6, 0x4 ;  /* 0x0000000400067882 */ /* 0x000fe20000000000 */
[----:B------:R-:W-:Y:S02]  /*05b0*/  ULEA UR4, UR55, UR4, 0x18 ;  /* 0x0000000437047291 */ /* 0x000fe4000f8ec0ff */
[----:B------:R-:W-:-:S04]  /*05c0*/  UIADD3 UR8, UPT, UPT, -UR8, 0x100000, URZ ;  /* 0x0010000008087890 */ /* 0x000fc8000fffe1ff */
[----:B------:R-:W-:Y:S02]  /*05d0*/  USHF.L.U32 UR9, UR8, 0xb, URZ ;  /* 0x0000000b08097899 */ /* 0x000fe400080006ff */
[----:B------:R-:W-:Y:S02]  /*05e0*/  USHF.L.U32 UR8, UR8, 0x1, URZ ;  /* 0x0000000108087899 */ /* 0x000fe400080006ff */
[----:B------:R-:W-:-:S04]  /*05f0*/  UIADD3 UR6, UPT, UPT, -UR6, 0x100000, URZ ;  /* 0x0010000006067890 */ /* 0x000fc8000fffe1ff */
[----:B------:R-:W-:Y:S02]  /*0600*/  USHF.L.U32 UR7, UR6, 0xb, URZ ;  /* 0x0000000b06077899 */ /* 0x000fe400080006ff */
[----:B------:R-:W-:Y:S01]  /*0610*/  USHF.L.U32 UR6, UR6, 0x1, URZ ;  /* 0x0000000106067899 */ /* 0x000fe200080006ff */
[----:B------:R-:W-:Y:S01]  /*0620*/  ELECT P1, URZ, PT ;  /* 0x0000000000ff782f */ /* 0x000fe20003820000 */
[----:B------:R-:W3:Y:S02]  /*0630*/  FENCE.VIEW.ASYNC.S ;  /* 0x00000000000073c6 */ /* 0x000ee40000000000 */
[----:B---3--:R3:W4:Y:S08]  /*0640*/  SYNCS.EXCH.64 URZ, [UR4], UR8 ;  /* 0x0000000804ff75b2 */ /* 0x0087300008000100 */
[----:B------:R3:W1:Y:S01]  /*0650*/  SYNCS.EXCH.64 URZ, [UR4+0x28], UR6 ;  /* 0x0000280604ff75b2 */ /* 0x0006620008000100 */
        /* <DEDUP_REMOVED lines=8> */
[----:B------:R-:W-:Y:S01]  /*06e0*/  NOP ;  /* 0x0000000000007918 */ /* 0x000fe20000000000 */
.L_x_9:
[----:B------:R-:W2:Y:S01]  /*06f0*/  SHFL.IDX PT, R0, R89, RZ, 0x1f ;  /* 0x00001fff59007589 */ /* 0x000ea200000e0000 */
[----:B------:R-:W-:Y:S01]  /*0700*/  NOP ;  /* 0x0000000000007918 */ /* 0x000fe20000000000 */
[----:B--2---:R-:W-:-:S13]  /*0710*/  ISETP.NE.AND P1, PT, R0, 0x1, PT ;  /* 0x000000010000780c */ /* 0x004fda0003f25270 */
[----:B------:R-:W-:Y:S05]  /*0720*/  @P1 BRA `(.L_x_10) ;  /* 0x00000000004c1947 */ /* 0x000fea0003800000 */
[----:B---3--:R-:W-:Y:S01]  /*0730*/  UMOV UR4, 0x400 ;  /* 0x0000040000047882 */ /* 0x008fe20000000000 */
        /* <DEDUP_REMOVED lines=10> */
[----:B------:R-:W2:Y:S02]  /*07e0*/  FENCE.VIEW.ASYNC.S ;  /* 0x00000000000073c6 */ /* 0x000ea40000000000 */
[----:B--2---:R2:W3:Y:S08]  /*07f0*/  SYNCS.EXCH.64 URZ, [UR4+0x50], UR8 ;  /* 0x0000500804ff75b2 */ /* 0x0044f00008000100 */
[----:B------:R2:W1:Y:S01]  /*0800*/  SYNCS.EXCH.64 URZ, [UR4+0x68], UR6 ;  /* 0x0000680604ff75b2 */ /* 0x0004620008000100 */
[----:B------:R2:W1:Y:S01]  /*0810*/  SYNCS.EXCH.64 URZ, [UR4+0x58], UR8 ;  /* 0x0000580804ff75b2 */ /* 0x0004620008000100 */
[----:B------:R2:W1:Y:S01]  /*0820*/  SYNCS.EXCH.64 URZ, [UR4+0x70], UR6 ;  /* 0x0000700604ff75b2 */ /* 0x0004620008000100 */
[----:B------:R2:W1:Y:S01]  /*0830*/  SYNCS.EXCH.64 URZ, [UR4+0x60], UR8 ;  /* 0x0000600804ff75b2 */ /* 0x0004620008000100 */
[----:B------:R2:W1:Y:S01]  /*0840*/  SYNCS.EXCH.64 URZ, [UR4+0x78], UR6 ;  /* 0x0000780604ff75b2 */ /* 0x0004620008000100 */
[----:B------:R-:W-:Y:S01]  /*0850*/  NOP ;  /* 0x0000000000007918 */ /* 0x000fe20000000000 */
.L_x_10:
[----:B------:R-:W4:Y:S01]  /*0860*/  SHFL.IDX PT, R0, R89, RZ, 0x1f ;  /* 0x00001fff59007589 */ /* 0x000f2200000e0000 */
[----:B------:R-:W-:Y:S01]  /*0870*/  NOP ;  /* 0x0000000000007918 */ /* 0x000fe20000000000 */
[----:B----4-:R-:W-:-:S13]  /*0880*/  ISETP.NE.AND P1, PT, R0, 0x3, PT ;  /* 0x000000030000780c */ /* 0x010fda0003f25270 */
[----:B------:R-:W-:Y:S05]  /*0890*/  @P1 BRA `(.L_x_11) ;  /* 0x00000000002c1947 */ /* 0x000fea0003800000 */
[----:B--23--:R-:W-:Y:S01]  /*08a0*/  UMOV UR6, 0x400 ;  /* 0x0000040000067882 */ /* 0x00cfe20000000000 */
[----:B------:R-:W-:Y:S01]  /*08b0*/  UMOV UR4, 0x20 ;  /* 0x0000002000047882 */ /* 0x000fe20000000000 */
[----:B------:R-:W-:Y:S02]  /*08c0*/  ULEA UR6, UR55, UR6, 0x18 ;  /* 0x0000000637067291 */ /* 0x000fe4000f8ec0ff */
[----:B------:R-:W-:-:S04]  /*08d0*/  UIADD3 UR4, UPT, UPT, -UR4, 0x100000, URZ ;  /* 0x0010000004047890 */ /* 0x000fc8000fffe1ff */
[----:B------:R-:W-:Y:S02]  /*08e0*/  USHF.L.U32 UR5, UR4, 0xb, URZ ;  /* 0x0000000b04057899 */ /* 0x000fe400080006ff */
[----:B------:R-:W-:Y:S01]  /*08f0*/  USHF.L.U32 UR4, UR4, 0x1, URZ ;  /* 0x0000000104047899 */ /* 0x000fe200080006ff */
[----:B------:R-:W-:Y:S01]  /*0900*/  ELECT P1, URZ, PT ;  /* 0x0000000000ff782f */ /* 0x000fe20003820000 */
[----:B------:R-:W2:Y:S10]  /*0910*/  FENCE.VIEW.ASYNC.S ;  /* 0x00000000000073c6 */ /* 0x000eb40000000000 */
[----:B--2---:R4:W2:Y:S01]  /*0920*/  SYNCS.EXCH.64 URZ, [UR6+0x80], UR4 ;  /* 0x0000800406ff75b2 */ /* 0x0048a20008000100 */
[----:B------:R4:W3:Y:S02]  /*0930*/  SYNCS.EXCH.64 URZ, [UR6+0x88], UR4 ;  /* 0x0000880406ff75b2 */ /* 0x0008e40008000100 */
[----:B----4-:R-:W-:Y:S01]  /*0940*/  NOP ;  /* 0x0000000000007918 */ /* 0x010fe20000000000 */
.L_x_11:
[----:B------:R-:W4:Y:S01]  /*0950*/  SHFL.IDX PT, R0, R89, RZ, 0x1f ;  /* 0x00001fff59007589 */ /* 0x000f2200000e0000 */
[----:B------:R-:W-:Y:S01]  /*0960*/  NOP ;  /* 0x0000000000007918 */ /* 0x000fe20000000000 */
[----:B----4-:R-:W-:-:S13]  /*0970*/  ISETP.NE.AND P1, PT, R0, 0x4, PT ;  /* 0x000000040000780c */ /* 0x010fda0003f25270 */
[----:B------:R-:W-:Y:S05]  /*0980*/  @P1 BRA `(.L_x_12) ;  /* 0x0000000000481947 */ /* 0x000fea0003800000 */
[----:B--23--:R-:W-:Y:S01]  /*0990*/  UMOV UR4, 0x720 ;  /* 0x0000072000047882 */ /* 0x00cfe20000000000 */
[----:B------:R-:W-:Y:S01]  /*09a0*/  UMOV UR6, 0x400 ;  /* 0x0000040000067882 */ /* 0x000fe20000000000 */
[----:B------:R-:W-:Y:S01]  /*09b0*/  USEL UR4, UR4, 0x620, UP4 ;  /* 0x0000062004047887 */ /* 0x000fe2000a000000 */
        /* <DEDUP_REMOVED lines=10> */
[----:B--2---:R4:W2:Y:S08]  /*0a60*/  SYNCS.EXCH.64 URZ, [UR6+0x90], UR8 ;  /* 0x0000900806ff75b2 */ /* 0x0048b00008000100 */
[----:B------:R4:W3:Y:S01]  /*0a70*/  SYNCS.EXCH.64 URZ, [UR6+0xa0], UR4 ;  /* 0x0000a00406ff75b2 */ /* 0x0008e20008000100 */
[----:B------:R4:W1:Y:S01]  /*0a80*/  SYNCS.EXCH.64 URZ, [UR6+0x98], UR8 ;  /* 0x0000980806ff75b2 */ /* 0x0008620008000100 */
[----:B------:R4:W1:Y:S02]  /*0a90*/  SYNCS.EXCH.64 URZ, [UR6+0xa8], UR4 ;  /* 0x0000a80406ff75b2 */ /* 0x0008640008000100 */
[----:B----4-:R-:W-:Y:S01]  /*0aa0*/  NOP ;  /* 0x0000000000007918 */ /* 0x010fe20000000000 */
.L_x_12:
[----:B------:R-:W4:Y:S01]  /*0ab0*/  SHFL.IDX PT, R0, R89, RZ, 0x1f ;  /* 0x00001fff59007589 */ /* 0x000f2200000e0000 */
[----:B------:R-:W-:Y:S01]  /*0ac0*/  NOP ;  /* 0x0000000000007918 */ /* 0x000fe20000000000 */
[----:B----4-:R-:W-:-:S13]  /*0ad0*/  ISETP.NE.AND P1, PT, R0, 0x5, PT ;  /* 0x000000050000780c */ /* 0x010fda0003f25270 */
[----:B------:R-:W-:Y:S05]  /*0ae0*/  @P1 BRA `(.L_x_13) ;  /* 0x0000000000541947 */ /* 0x000fea0003800000 */
[----:B--23--:R-:W-:Y:S01]  /*0af0*/  UMOV UR4, 0x400 ;  /* 0x0000040000047882 */ /* 0x00cfe20000000000 */
        /* <DEDUP_REMOVED lines=14> */
[----:B------:R4:W1:Y:S01]  /*0be0*/  SYNCS.EXCH.64 URZ, [UR4+0xd8], UR8 ;  /* 0x0000d80804ff75b2 */ /* 0x0008620008000100 */
[----:B------:R4:W1:Y:S01]  /*0bf0*/  SYNCS.EXCH.64 URZ, [UR4+0xc0], UR6 ;  /* 0x0000c00604ff75b2 */ /* 0x0008620008000100 */
[----:B------:R4:W1:Y:S01]  /*0c00*/  SYNCS.EXCH.64 URZ, [UR4+0xe0], UR8 ;  /* 0x0000e00804ff75b2 */ /* 0x0008620008000100 */
[----:B------:R4:W1:Y:S01]  /*0c10*/  SYNCS.EXCH.64 URZ, [UR4+0xc8], UR6 ;  /* 0x0000c80604ff75b2 */ /* 0x0008620008000100 */
[----:B------:R4:W1:Y:S02]  /*0c20*/  SYNCS.EXCH.64 URZ, [UR4+0xe8], UR8 ;  /* 0x0000e80804ff75b2 */ /* 0x0008640008000100 */
[----:B----4-:R-:W-:Y:S01]  /*0c30*/  NOP ;  /* 0x0000000000007918 */ /* 0x010fe20000000000 */
.L_x_13:
[----:B------:R-:W4:Y:S01]  /*0c40*/  SHFL.IDX PT, R0, R89, RZ, 0x1f ;  /* 0x00001fff59007589 */ /* 0x000f2200000e0000 */
[----:B------:R-:W-:Y:S01]  /*0c50*/  ISETP.NE.OR P0, PT, RZ, UR22, !P0 ;  /* 0x00000016ff007c0c */ /* 0x000fe2000c705670 */
        /* <DEDUP_REMOVED lines=12> */
[----:B------:R4:W3:Y:S01]  /*0d20*/  SYNCS.EXCH.64 URZ, [UR4+0x100], UR6 ;  /* 0x0001000604ff75b2 */ /* 0x0008e20008000100 */
[----:B------:R4:W1:Y:S01]  /*0d30*/  SYNCS.EXCH.64 URZ, [UR4+0xf8], UR6 ;  /* 0x0000f80604ff75b2 */ /* 0x0008620008000100 */
[----:B------:R4:W1:Y:S02]  /*0d40*/  SYNCS.EXCH.64 URZ, [UR4+0x108], UR6 ;  /* 0x0001080604ff75b2 */ /* 0x0008640008000100 */
[----:B----4-:R-:W-:Y:S01]  /*0d50*/  NOP ;  /* 0x0000000000007918 */ /* 0x010fe20000000000 */
.L_x_14:
[----:B------:R-:W-:Y:S01]  /*0d60*/  VOTEU.ALL UP0, P0 ;  /* 0x0000000000ff7886 */ /* 0x000fe20000000000 */
[----:B--23--:R-:W-:Y:S01]  /*0d70*/  UMOV UR4, 0x20 ;  /* 0x0000002000047882 */ /* 0x00cfe20000000000 */
[----:B------:R-:W2:Y:S01]  /*0d80*/  LDCU UR7, c[0x0][0x36c] ;  /* 0x00006d80ff0777ac */ /* 0x000ea20008000800 */
[----:B------:R-:W-:Y:S01]  /*0d90*/  NOP ;  /* 0x0000000000007918 */ /* 0x000fe20000000000 */
[----:B------:R-:W-:Y:S01]  /*0da0*/  LOP3.LUT R0, R95, 0x1f, RZ, 0xc0, !PT ;  /* 0x0000001f5f007812 */ /* 0x000fe200078ec0ff */
[----:B------:R-:W-:Y:S01]  /*0db0*/  @!UP0 UMOV UR6, 0x400 ;  /* 0x0000040000068882 */ /* 0x000fe20000000000 */
[----:B------:R-:W-:-:S04]  /*0dc0*/  @!UP0 UIADD3 UR4, UPT, UPT, -UR4, 0x100000, URZ ;  /* 0x0010000004048890 */ /* 0x000fc8000fffe1ff */
[----:B------:R-:W-:Y:S02]  /*0dd0*/  @!UP0 USHF.L.U32 UR5, UR4, 0xb, URZ ;  /* 0x0000000b04058899 */ /* 0x000fe400080006ff */
[----:B------:R-:W-:Y:S02]  /*0de0*/  @!UP0 USHF.L.U32 UR4, UR4, 0x1, URZ ;  /* 0x0000000104048899 */ /* 0x000fe400080006ff */
[----:B------:R-:W-:Y:S01]  /*0df0*/  @!UP0 ULEA UR6, UR55, UR6, 0x18 ;  /* 0x0000000637068291 */ /* 0x000fe2000f8ec0ff */
[----:B------:R-:W-:Y:S01]  /*0e00*/  VOTEU.ALL UP0, P0 ;  /* 0x0000000000ff7886 */ /* 0x000fe20000000000 */
[----:B------:R-:W-:Y:S02]  /*0e10*/  UISETP.NE.AND UP5, UPT, UR22, URZ, UPT ;  /* 0x000000ff1600728c */ /* 0x000fe4000bfa5270 */
[----:B--2---:R-:W-:Y:S01]  /*0e20*/  UISETP.EQ.U32.AND UP6, UPT, UR7, 0x1, UPT ;  /* 0x000000010700788c */ /* 0x004fe2000bfc2070 */
[----:B------:R-:W2:Y:S07]  /*0e30*/  FENCE.VIEW.ASYNC.S ;  /* 0x00000000000073c6 */ /* 0x000eae0000000000 */
[----:B--2---:R2:W3:Y:S01]  /*0e40*/  @!UP0 SYNCS.EXCH.64 URZ, [UR6+0x110], UR4 ;  /* 0x0001100406ff85b2 */ /* 0x0044e20008000100 */
[----:B------:R-:W-:Y:S05]  /*0e50*/  BRA.U !UP6, `(.L_x_15) ;  /* 0x000000010e087547 */ /* 0x000fea000b800000 */
[----:B-1-3--:R-:W-:Y:S01]  /*0e60*/  UCGABAR_ARV ;  /* 0x00000000000079c7 */ /* 0x00afe20008000000 */
[----:B------:R-:W-:Y:S05]  /*0e70*/  BRA `(.L_x_16) ;  /* 0x0000000000047947 */ /* 0x000fea0003800000 */
.L_x_15:
[----:B-1-3--:R-:W-:Y:S01]  /*0e80*/  NOP ;  /* 0x0000000000007918 */ /* 0x00afe20000000000 */
.L_x_16:
[----:B------:R-:W1:Y:S01]  /*0e90*/  S2UR UR24, SR_CTAID.X ;  /* 0x00000000001879c3 */ /* 0x000e620000002500 */
[----:B------:R-:W-:-:S05]  /*0ea0*/  CS2R.32 R91, SR_CgaSize ;  /* 0x00000000005b7805 */ /* 0x000fca0000008a00 */
[----:B------:R-:W-:-:S05]  /*0eb0*/  IMAD R91, R91, -0xa0, RZ ;  /* 0xffffff605b5b7824 */ /* 0x000fca00078e02ff */
[----:B--2---:R-:W-:-:S14]  /*0ec0*/  R2UR UR5, R91 ;  /* 0x000000005b0572ca */ /* 0x004fdc00000e0000 */
[----:B------:R-:W2:Y:S01]  /*0ed0*/  LDCU UR5, c[0x0][UR5+0x2b0] ;  /* 0x00005600050577ac */ /* 0x000ea20008000800 */
[----:B------:R-:W-:-:S05]  /*0ee0*/  CS2R.32 R91, SR_CgaSize ;  /* 0x00000000005b7805 */ /* 0x000fca0000008a00 */
[----:B------:R-:W-:-:S05]  /*0ef0*/  IMAD R91, R91, -0xa0, RZ ;  /* 0xffffff605b5b7824 */ /* 0x000fca00078e02ff */
[----:B------:R-:W-:-:S14]  /*0f00*/  R2UR UR4, R91 ;  /* 0x000000005b0472ca */ /* 0x000fdc00000e0000 */
[----:B------:R-:W3:Y:S01]  /*0f10*/  LDCU UR4, c[0x0][UR4+0x2b4] ;  /* 0x00005680040477ac */ /* 0x000ee20008000800 */
[----:B------:R-:W4:Y:S01]  /*0f20*/  S2UR UR26, SR_CTAID.Y ;  /* 0x00000000001a79c3 */ /* 0x000f220000002600 */
[----:B------:R-:W-:-:S05]  /*0f30*/  CS2R.32 R91, SR_CgaSize ;  /* 0x00000000005b7805 */ /* 0x000fca0000008a00 */
[----:B------:R-:W-:-:S05]  /*0f40*/  IMAD R91, R91, -0xa0, RZ ;  /* 0xffffff605b5b7824 */ /* 0x000fca00078e02ff */
[----:B------:R-:W-:-:S14]  /*0f50*/  R2UR UR7, R91 ;  /* 0x000000005b0772ca */ /* 0x000fdc00000e0000 */
[----:B------:R-:W3:Y:S01]  /*0f60*/  LDCU UR7, c[0x0][UR7+0x2a0] ;  /* 0x00005400070777ac */ /* 0x000ee20008000800 */
[----:B------:R-:W-:-:S05]  /*0f70*/  CS2R.32 R91, SR_CgaSize ;  /* 0x00000000005b7805 */ /* 0x000fca0000008a00 */
[----:B------:R-:W-:-:S05]  /*0f80*/  IMAD R91, R91, -0xa0, RZ ;  /* 0xffffff605b5b7824 */ /* 0x000fca00078e02ff */
[----:B------:R-:W-:-:S14]  /*0f90*/  R2UR UR8, R91 ;  /* 0x000000005b0872ca */ /* 0x000fdc00000e0000 */
[----:B------:R-:W3:Y:S01]  /*0fa0*/  LDCU UR8, c[0x0][UR8+0x2a4] ;  /* 0x00005480080877ac */ /* 0x000ee20008000800 */
[----:B------:R-:W-:Y:S01]  /*0fb0*/  UISETP.GT.U32.AND UP0, UPT, UR68, 0xffff, UPT ;  /* 0x0000ffff4400788c */ /* 0x000fe2000bf04070 */
[----:B------:R-:W3:Y:S01]  /*0fc0*/  LDCU UR23, c[0x0][0xb24] ;  /* 0x00016480ff1777ac */ /* 0x000ee20008000800 */
[----:B------:R-:W3:Y:S01]  /*0fd0*/  LDCU UR42, c[0x0][0xb24] ;  /* 0x00016480ff2a77ac */ /* 0x000ee20008000800 */
[----:B-1----:R-:W-:Y:S01]  /*0fe0*/  I2FP.F32.U32 R3, UR24 ;  /* 0x0000001800037c45 */ /* 0x002fe20008201000 */
[----:B------:R-:W1:Y:S04]  /*0ff0*/  LDCU UR28, c[0x0][0xb30] ;  /* 0x00016600ff1c77ac */ /* 0x000e680008000800 */
[----:B--2---:R-:W-:Y:S01]  /*1000*/  FMUL R3, R3, UR5 ;  /* 0x0000000503037c20 */ /* 0x004fe20008400000 */
[----:B------:R-:W-:Y:S01]  /*1010*/  USEL UR5, UR68, 0xffff, !UP0 ;  /* 0x0000ffff44057887 */ /* 0x000fe2000c000000 */
[----:B----4-:R-:W-:Y:S01]  /*1020*/  I2FP.F32.U32 R2, UR26 ;  /* 0x0000001a00027c45 */ /* 0x010fe20008201000 */
[----:B------:R-:W-:-:S03]  /*1030*/  USHF.L.U32 UR30, UR55, 0xa, URZ ;  /* 0x0000000a371e7899 */ /* 0x000fc600080006ff */
[----:B------:R-:W2:Y:S01]  /*1040*/  F2I.U32.TRUNC.NTZ R3, R3 ;  /* 0x0000000300037305 */ /* 0x000ea2000020f000 */
[----:B------:R-:W-:Y:S01]  /*1050*/  ULOP3.LUT UR29, UR5, 0xffff, URZ, 0xc0, !UPT ;  /* 0x0000ffff051d7892 */ /* 0x000fe2000f8ec0ff */
[----:B---3--:R-:W-:Y:S01]  /*1060*/  FMUL R2, R2, UR4 ;  /* 0x0000000402027c20 */ /* 0x008fe20008400000 */
[----:B------:R-:W-:-:S05]  /*1070*/  UMOV UR11, 0x55 ;  /* 0x00000055000b7882 */ /* 0x000fca0000000000 */
[----:B------:R-:W3:Y:S01]  /*1080*/  F2I.U32.TRUNC.NTZ R2, R2 ;  /* 0x0000000200027305 */ /* 0x000ee2000020f000 */
[----:B--2---:R-:W-:Y:S02]  /*1090*/  R2UR UR4, R3 ;  /* 0x00000000030472ca */ /* 0x004fe400000e0000 */
[----:B------:R-:W-:Y:S02]  /*10a0*/  PRMT R3, RZ, 0x7610, R3 ;  /* 0x00007610ff037816 */ /* 0x000fe40000000003 */
[----:B---3--:R-:W-:Y:S02]  /*10b0*/  R2UR UR6, R2 ;  /* 0x00000000020672ca */ /* 0x008fe400000e0000 */
[----:B------:R-:W-:-:S07]  /*10c0*/  PRMT R2, RZ, 0x7610, R2 ;  /* 0x00007610ff027816 */ /* 0x000fce0000000002 */
[----:B------:R-:W-:-:S04]  /*10d0*/  UIADD3 UR5, UPT, UPT, -UR4, URZ, URZ ;  /* 0x000000ff04057290 */ /* 0x000fc8000fffe1ff */
[----:B------:R-:W-:Y:S02]  /*10e0*/  UIMAD UR5, UR7, UR5, UR24 ;  /* 0x00000005070572a4 */ /* 0x000fe4000f8e0218 */
[----:B------:R-:W-:-:S04]  /*10f0*/  UIADD3 UR4, UPT, UPT, -UR6, URZ, URZ ;  /* 0x000000ff06047290 */ /* 0x000fc8000fffe1ff */
[----:B------:R-:W-:Y:S01]  /*1100*/  IMAD.U32 R91, RZ, RZ, UR5 ;  /* 0x00000005ff5b7e24 */ /* 0x000fe2000f8e00ff */
[----:B------:R-:W-:-:S06]  /*1110*/  UIMAD UR4, UR8, UR4, UR26 ;  /* 0x00000004080472a4 */ /* 0x000fcc000f8e021a */
[----:B------:R-:W-:Y:S01]  /*1120*/  IMAD.U32 R90, RZ, RZ, UR4 ;  /* 0x00000004ff5a7e24 */ /* 0x000fe2000f8e00ff */
[----:B-1----:R-:W-:Y:S06]  /*1130*/  BRA.U UP5, `(.L_x_17) ;  /* 0x0000000105647547 */ /* 0x002fec000b800000 */
[----:B------:R-:W-:Y:S02]  /*1140*/  R2UR UR4, R91 ;  /* 0x000000005b0472ca */ /* 0x000fe400000e0000 */
[----:B------:R-:W-:-:S11]  /*1150*/  R2UR UR12, R90 ;  /* 0x000000005a0c72ca */ /* 0x000fd600000e0000 */
[----:B------:R-:W-:Y:S02]  /*1160*/  UISETP.GT.U32.AND UP0, UPT, UR4, 0x1, UPT ;  /* 0x000000010400788c */ /* 0x000fe4000bf04070 */
[----:B------:R-:W-:Y:S02]  /*1170*/  ULOP3.LUT UR10, UR4, 0xfffffffe, URZ, 0xc0, !UPT ;  /* 0xfffffffe040a7892 */ /* 0x000fe4000f8ec0ff */
[----:B------:R-:W-:Y:S02]  /*1180*/  UISETP.NE.AND UP3, UPT, UR12, URZ, UP0 ;  /* 0x000000ff0c00728c */ /* 0x000fe40008765270 */
[----:B------:R-:W-:Y:S02]  /*1190*/  UISETP.NE.AND UP2, UPT, UR12, 0x1, UP0 ;  /* 0x000000010c00788c */ /* 0x000fe40008745270 */
[----:B------:R-:W-:Y:S02]  /*11a0*/  UISETP.NE.AND UP1, UPT, UR12, 0x2, UP0 ;  /* 0x000000020c00788c */ /* 0x000fe40008725270 */
[----:B------:R-:W-:-:S02]  /*11b0*/  UISETP.NE.AND UP0, UPT, UR12, 0x3, UP0 ;  /* 0x000000030c00788c */ /* 0x000fc40008705270 */
[----:B------:R-:W-:Y:S02]  /*11c0*/  USEL UR6, URZ, 0x1, UP3 ;  /* 0x00000001ff067887 */ /* 0x000fe40009800000 */
[----:B------:R-:W-:Y:S02]  /*11d0*/  USEL UR5, URZ, 0x4, UP2 ;  /* 0x00000004ff057887 */ /* 0x000fe40009000000 */
[----:B------:R-:W-:Y:S02]  /*11e0*/  USEL UR4, URZ, 0x10, UP1 ;  /* 0x00000010ff047887 */ /* 0x000fe40008800000 */
[----:B------:R-:W-:Y:S02]  /*11f0*/  USEL UR9, URZ, 0x40, UP0 ;  /* 0x00000040ff097887 */ /* 0x000fe40008000000 */
[----:B------:R-:W-:Y:S02]  /*1200*/  USEL UR8, URZ, 0x2, UP3 ;  /* 0x00000002ff087887 */ /* 0x000fe40009800000 */
[----:B------:R-:W-:-:S02]  /*1210*/  UIADD3 UR4, UPT, UPT, UR4, UR5, UR6 ;  /* 0x0000000504047290 */ /* 0x000fc4000fffe006 */
[----:B------:R-:W-:Y:S02]  /*1220*/  USEL UR6, URZ, 0x20, UP1 ;  /* 0x00000020ff067887 */ /* 0x000fe40008800000 */
[----:B------:R-:W-:Y:S02]  /*1230*/  USEL UR7, URZ, 0x8, UP2 ;  /* 0x00000008ff077887 */ /* 0x000fe40009000000 */
[----:B------:R-:W-:Y:S02]  /*1240*/  UIADD3 UR5, UPT, UPT, UR8, UR9, UR4 ;  /* 0x0000000908057290 */ /* 0x000fe4000fffe004 */
[----:B------:R-:W-:Y:S02]  /*1250*/  ULEA UR4, UR12, UR10, 0x1 ;  /* 0x0000000a0c047291 */ /* 0x000fe4000f8e08ff */
[----:B------:R-:W-:Y:S02]  /*1260*/  USEL UR8, URZ, 0x80, UP0 ;  /* 0x00000080ff087887 */ /* 0x000fe40008000000 */
[----:B------:R-:W-:-:S03]  /*1270*/  UIADD3 UR5, UPT, UPT, UR6, UR7, UR5 ;  /* 0x0000000706057290 */ /* 0x000fc6000fffe005 */
[----:B------:R-:W-:Y:S01]  /*1280*/  UMOV UR6, 0x3 ;  /* 0x0000000300067882 */ /* 0x000fe20000000000 */
[----:B------:R-:W-:Y:S02]  /*1290*/  UIADD3 UR5, UPT, UPT, UR5, UR8, URZ ;  /* 0x0000000805057290 */ /* 0x000fe4000fffe0ff */
[----:B------:R-:W-:-:S04]  /*12a0*/  USHF.L.U32 UR4, UR6, UR4, URZ ;  /* 0x0000000406047299 */ /* 0x000fc800080006ff */
[----:B------:R-:W-:Y:S02]  /*12b0*/  IMAD.U32 R3, RZ, RZ, UR5 ;  /* 0x00000005ff037e24 */ /* 0x000fe4000f8e00ff */
[----:B------:R-:W-:-:S07]  /*12c0*/  IMAD.U32 R2, RZ, RZ, UR4 ;  /* 0x00000004ff027e24 */ /* 0x000fce000f8e00ff */
.L_x_17:
[----:B------:R-:W1:Y:S01]  /*12d0*/  S2UR UR36, SR_CTAID.Z ;  /* 0x00000000002479c3 */ /* 0x000e620000002700 */
[----:B------:R-:W-:Y:S02]  /*12e0*/  UISETP.GE.AND UP0, UPT, UR23, 0x1, UPT ;  /* 0x000000011700788c */ /* 0x000fe4000bf06270 */
[----:B------:R-:W-:Y:S02]  /*12f0*/  UISETP.NE.AND UP3, UPT, UR22, 0x2, UPT ;  /* 0x000000021600788c */ /* 0x000fe4000bf65270 */
[----:B------:R-:W-:Y:S02]  /*1300*/  ULOP3.LUT UR30, UR30, 0x1800, URZ, 0xc0, !UPT ;  /* 0x000018001e1e7892 */ /* 0x000fe4000f8ec0ff */
[----:B------:R-:W-:Y:S01]  /*1310*/  USHF.L.U32 UR29, UR11, UR29, URZ ;  /* 0x0000001d0b1d7299 */ /* 0x000fe200080006ff */
[----:B------:R-:W-:Y:S02]  /*1320*/  UMOV UR25, UR24 ;  /* 0x0000001800197c82 */ /* 0x000fe40008000000 */
[----:B------:R-:W-:Y:S09]  /*1330*/  BRA.U !UP0, `(.L_x_18) ;  /* 0x0000000108d47547 */ /* 0x000ff2000b800000 */
[----:B------:R-:W2:Y:S01]  /*1340*/  LDCU.128 UR12, c[0x0][0xb10] ;  /* 0x00016200ff0c77ac */ /* 0x000ea20008000c00 */
[----:B------:R-:W3:Y:S01]  /*1350*/  LDCU UR6, c[0x0][0x370] ;  /* 0x00006e00ff0677ac */ /* 0x000ee20008000800 */
[----:B------:R-:W4:Y:S01]  /*1360*/  LDCU UR5, c[0x0][0x374] ;  /* 0x00006e80ff0577ac */ /* 0x000f220008000800 */
[----:B------:R-:W1:Y:S01]  /*1370*/  LDCU UR27, c[0x0][0xb0c] ;  /* 0x00016180ff1b77ac */ /* 0x000e620008000800 */
[----:B------:R-:W1:Y:S01]  /*1380*/  LDCU UR4, c[0x0][0xb20] ;  /* 0x00016400ff0477ac */ /* 0x000e620008000800 */
[----:B------:R-:W1:Y:S01]  /*1390*/  LDCU.64 UR8, c[0x0][0xb28] ;  /* 0x00016500ff0877ac */ /* 0x000e620008000a00 */
[----:B--2---:R-:W-:Y:S02]  /*13a0*/  UISETP.NE.AND UP0, UPT, UR14, 0x1, UPT ;  /* 0x000000010e00788c */ /* 0x004fe4000bf05270 */
[----:B----4-:R-:W-:Y:S02]  /*13b0*/  UIMAD.WIDE.U32 UR10, UR5, UR15, URZ ;  /* 0x0000000f050a72a5 */ /* 0x010fe4000f8e00ff */
[----:B---3--:R-:W-:-:S02]  /*13c0*/  UIMAD.WIDE.U32 UR18, UR6, UR12, URZ ;  /* 0x0000000c061272a5 */ /* 0x008fc4000f8e00ff */
[----:B-1----:R-:W-:Y:S02]  /*13d0*/  UISETP.NE.AND UP1, UPT, UR27, 0x1, UPT ;  /* 0x000000011b00788c */ /* 0x002fe4000bf25270 */
[----:B------:R-:W-:Y:S01]  /*13e0*/  UISETP.NE.AND UP2, UPT, UR23, 0x1, UPT ;  /* 0x000000011700788c */ /* 0x000fe2000bf45270 */
[----:B------:R-:W-:Y:S02]  /*13f0*/  UMOV UR10, UR11 ;  /* 0x0000000b000a7c82 */ /* 0x000fe40008000000 */
[----:B------:R-:W-:Y:S01]  /*1400*/  UMOV UR18, UR19 ;  /* 0x0000001300127c82 */ /* 0x000fe20008000000 */
[----:B------:R-:W-:Y:S02]  /*1410*/  @UP0 USHF.R.U32.HI UR5, URZ, UR4, UR10 ;  /* 0x00000004ff050299 */ /* 0x000fe4000801160a */
[----:B------:R-:W-:Y:S02]  /*1420*/  UIMAD.WIDE.U32 UR20, UR26, UR15, URZ ;  /* 0x0000000f1a1472a5 */ /* 0x000fe4000f8e00ff */
[----:B------:R-:W-:-:S02]  /*1430*/  UIMAD.WIDE.U32 UR10, UR5, UR8, URZ ;  /* 0x00000008050a72a5 */ /* 0x000fc4000f8e00ff */
[----:B------:R-:W-:Y:S02]  /*1440*/  @UP1 USHF.R.U32.HI UR6, URZ, UR13, UR18 ;  /* 0x0000000dff061299 */ /* 0x000fe40008011612 */
[----:B------:R-:W-:Y:S02]  /*1450*/  UIMAD.WIDE.U32 UR16, UR24, UR12, URZ ;  /* 0x0000000c181072a5 */ /* 0x000fe4000f8e00ff */
[----:B------:R-:W-:Y:S01]  /*1460*/  UIMAD.WIDE.U32 UR18, UR6, UR8, URZ ;  /* 0x00000008061272a5 */ /* 0x000fe2000f8e00ff */
[----:B------:R-:W-:Y:S01]  /*1470*/  UMOV UR20, UR21 ;  /* 0x0000001500147c82 */ /* 0x000fe20008000000 */
[----:B------:R-:W-:Y:S01]  /*1480*/  UMOV UR10, UR11 ;  /* 0x0000000b000a7c82 */ /* 0x000fe20008000000 */
[----:B------:R-:W-:Y:S02]  /*1490*/  USHF.R.U32.HI UR20, URZ, UR4, UR20 ;  /* 0x00000004ff147299 */ /* 0x000fe40008011614 */
[----:B------:R-:W-:Y:S02]  /*14a0*/  @UP2 USHF.R.U32.HI UR5, URZ, UR9, UR10 ;  /* 0x00000009ff052299 */ /* 0x000fe4000801160a */
[----:B------:R-:W-:Y:S01]  /*14b0*/  UMOV UR7, UR19 ;  /* 0x0000001300077c82 */ /* 0x000fe20008000000 */
[----:B------:R-:W-:Y:S01]  /*14c0*/  UMOV UR16, UR17 ;  /* 0x0000001100107c82 */ /* 0x000fe20008000000 */
[----:B------:R-:W-:-:S02]  /*14d0*/  @UP2 USHF.R.U32.HI UR6, URZ, UR9, UR7 ;  /* 0x00000009ff062299 */ /* 0x000fc40008011607 */
[----:B------:R-:W-:Y:S02]  /*14e0*/  USHF.R.U32.HI UR16, URZ, UR13, UR16 ;  /* 0x0000000dff107299 */ /* 0x000fe40008011610 */
[----:B------:R-:W-:Y:S02]  /*14f0*/  USEL UR4, UR26, UR20, !UP0 ;  /* 0x000000141a047287 */ /* 0x000fe4000c000000 */
[----:B------:R-:W-:Y:S02]  /*1500*/  UIMAD UR7, UR5, UR23, URZ ;  /* 0x00000017050772a4 */ /* 0x000fe4000f8e02ff */
[----:B------:R-:W-:Y:S02]  /*1510*/  USEL UR5, UR24, UR16, !UP1 ;  /* 0x0000001018057287 */ /* 0x000fe4000c800000 */
[----:B------:R-:W-:Y:S02]  /*1520*/  UIMAD UR12, UR6, UR23, URZ ;  /* 0x00000017060c72a4 */ /* 0x000fe4000f8e02ff */
[----:B------:R-:W-:-:S02]  /*1530*/  UISETP.GE.AND UP0, UPT, UR4, UR7, UPT ;  /* 0x000000070400728c */ /* 0x000fc4000bf06270 */
[----:B------:R-:W-:Y:S02]  /*1540*/  UIMAD.WIDE.U32 UR10, UR4, UR8, URZ ;  /* 0x00000008040a72a5 */ /* 0x000fe4000f8e00ff */
[----:B------:R-:W-:Y:S02]  /*1550*/  UISETP.GE.OR UP0, UPT, UR5, UR12, UP0 ;  /* 0x0000000c0500728c */ /* 0x000fe40008706670 */
[----:B------:R-:W-:Y:S02]  /*1560*/  UIMAD.WIDE.U32 UR12, UR5, UR8, URZ ;  /* 0x00000008050c72a5 */ /* 0x000fe4000f8e00ff */
[----:B------:R-:W-:Y:S01]  /*1570*/  UIADD3 UR10, UPT, UPT, -UR4, URZ, URZ ;  /* 0x000000ff040a7290 */ /* 0x000fe2000fffe1ff */
[----:B------:R-:W-:Y:S01]  /*1580*/  UMOV UR8, UR11 ;  /* 0x0000000b00087c82 */ /* 0x000fe20008000000 */
[----:B------:R-:W-:Y:S02]  /*1590*/  UIADD3 UR25, UPT, UPT, -UR5, URZ, URZ ;  /* 0x000000ff05197290 */ /* 0x000fe4000fffe1ff */
[----:B------:R-:W-:-:S03]  /*15a0*/  USHF.R.U32.HI UR8, URZ, UR9, UR8 ;  /* 0x00000009ff087299 */ /* 0x000fc60008011608 */
[----:B------:R-:W-:Y:S01]  /*15b0*/  @!UP0 UMOV UR7, UR13 ;  /* 0x0000000d00078c82 */ /* 0x000fe20008000000 */
[----:B------:R-:W-:Y:S02]  /*15c0*/  UIMAD UR26, UR14, UR10, UR26 ;  /* 0x0000000a0e1a72a4 */ /* 0x000fe4000f8e021a */
[----:B------:R-:W-:Y:S02]  /*15d0*/  USEL UR8, UR4, UR8, !UP2 ;  /* 0x0000000804087287 */ /* 0x000fe4000d000000 */
[----:B------:R-:W-:Y:S02]  /*15e0*/  @!UP0 USHF.R.U32.HI UR7, URZ, UR9, UR7 ;  /* 0x00000009ff078299 */ /* 0x000fe40008011607 */
[----:B------:R-:W-:Y:S02]  /*15f0*/  UIADD3 UR9, UPT, UPT, -UR8, URZ, URZ ;  /* 0x000000ff08097290 */ /* 0x000fe4000fffe1ff */
[----:B------:R-:W-:Y:S02]  /*1600*/  @!UP0 USEL UR7, UR5, UR7, !UP2 ;  /* 0x0000000705078287 */ /* 0x000fe4000d000000 */
[----:B------:R-:W-:-:S02]  /*1610*/  UIMAD UR9, UR23, UR9, UR4 ;  /* 0x00000009170972a4 */ /* 0x000fc4000f8e0204 */
[----:B------:R-:W-:Y:S02]  /*1620*/  @!UP0 UIADD3 UR8, UPT, UPT, UR8, -UR7, URZ ;  /* 0x8000000708088290 */ /* 0x000fe4000fffe0ff */
[----:B------:R-:W-:Y:S02]  /*1630*/  @!UP0 UIMAD UR6, UR9, UR6, UR7 ;  /* 0x00000006090682a4 */ /* 0x000fe4000f8e0207 */
[----:B------:R-:W-:Y:S02]  /*1640*/  @!UP0 UIMAD UR4, UR8, UR23, UR5 ;  /* 0x00000017080482a4 */ /* 0x000fe4000f8e0205 */
[----:B------:R-:W-:Y:S02]  /*1650*/  UIMAD UR25, UR27, UR25, UR24 ;  /* 0x000000191b1972a4 */ /* 0x000fe4000f8e0218 */
[----:B------:R-:W-:Y:S01]  /*1660*/  UIMAD UR26, UR4, UR14, UR26 ;  /* 0x0000000e041a72a4 */ /* 0x000fe2000f8e021a */
[----:B------:R-:W-:Y:S02]  /*1670*/  @!UP0 UMOV UR5, UR6 ;  /* 0x0000000600058c82 */ /* 0x000fe40008000000 */
[----:B------:R-:W-:-:S12]  /*1680*/  UIMAD UR25, UR5, UR27, UR25 ;  /* 0x0000001b051972a4 */ /* 0x000fd8000f8e0219 */
.L_x_18:
[----:B------:R-:W-:-:S09]  /*1690*/  UISETP.NE.AND UP0, UPT, UR28, 0x1, UPT ;  /* 0x000000011c00788c */ /* 0x000fd2000bf05270 */
[----:B------:R-:W-:Y:S05]  /*16a0*/  BRA.U UP0, `(.L_x_19) ;  /* 0x0000000100447547 */ /* 0x000fea000b800000 */
[----:B------:R-:W2:Y:S01]  /*16b0*/  LDCU.128 UR8, c[0x0][0xb10] ;  /* 0x00016200ff0877ac */ /* 0x000ea20008000c00 */
[----:B------:R-:W3:Y:S01]  /*16c0*/  LDCU UR12, c[0x0][0xb0c] ;  /* 0x00016180ff0c77ac */ /* 0x000ee20008000800 */
[----:B------:R-:W4:Y:S01]  /*16d0*/  LDCU UR13, c[0x0][0xb20] ;  /* 0x00016400ff0d77ac */ /* 0x000f220008000800 */
[----:B--2---:R-:W-:Y:S02]  /*16e0*/  UIMAD.WIDE.U32 UR6, UR25, UR8, URZ ;  /* 0x00000008190672a5 */ /* 0x004fe4000f8e00ff */
[----:B------:R-:W-:Y:S02]  /*16f0*/  UIMAD.WIDE.U32 UR4, UR26, UR11, URZ ;  /* 0x0000000b1a0472a5 */ /* 0x000fe4000f8e00ff */
[----:B---3--:R-:W-:Y:S02]  /*1700*/  UISETP.NE.AND UP1, UPT, UR12, 0x1, UPT ;  /* 0x000000010c00788c */ /* 0x008fe4000bf25270 */
[----:B------:R-:W-:Y:S01]  /*1710*/  UISETP.NE.AND UP0, UPT, UR10, 0x1, UPT ;  /* 0x000000010a00788c */ /* 0x000fe2000bf05270 */
[----:B------:R-:W-:-:S02]  /*1720*/  UMOV UR6, UR7 ;  /* 0x0000000700067c82 */ /* 0x000fc40008000000 */
[----:B------:R-:W-:Y:S01]  /*1730*/  UMOV UR4, UR5 ;  /* 0x0000000500047c82 */ /* 0x000fe20008000000 */
[----:B------:R-:W-:Y:S02]  /*1740*/  USHF.R.U32.HI UR6, URZ, UR9, UR6 ;  /* 0x00000009ff067299 */ /* 0x000fe40008011606 */
[----:B----4-:R-:W-:Y:S02]  /*1750*/  USHF.R.U32.HI UR4, URZ, UR13, UR4 ;  /* 0x0000000dff047299 */ /* 0x010fe40008011604 */
[----:B------:R-:W-:Y:S02]  /*1760*/  USEL UR5, UR25, UR6, !UP1 ;  /* 0x0000000619057287 */ /* 0x000fe4000c800000 */
[----:B------:R-:W-:-:S04]  /*1770*/  USEL UR4, UR26, UR4, !UP0 ;  /* 0x000000041a047287 */ /* 0x000fc8000c000000 */
[----:B------:R-:W-:Y:S02]  /*1780*/  UIADD3 UR6, UPT, UPT, -UR4, UR5, URZ ;  /* 0x0000000504067290 */ /* 0x000fe4000fffe1ff */
[----:B------:R-:W-:Y:S02]  /*1790*/  UIADD3 UR4, UPT, UPT, UR4, -UR5, URZ ;  /* 0x8000000504047290 */ /* 0x000fe4000fffe0ff */
[----:B------:R-:W-:Y:S02]  /*17a0*/  UIMAD UR26, UR6, UR10, UR26 ;  /* 0x0000000a061a72a4 */ /* 0x000fe4000f8e021a */
[----:B------:R-:W-:-:S12]  /*17b0*/  UIMAD UR25, UR4, UR12, UR25 ;  /* 0x0000000c041972a4 */ /* 0x000fd8000f8e0219 */
.L_x_19:
[----:B------:R-:W-:Y:S05]  /*17c0*/  BRA.U !UP6, `(.L_x_20) ;  /* 0x000000010e0c7547 */ /* 0x000fea000b800000 */
[----:B------:R-:W-:Y:S01]  /*17d0*/  UCGABAR_WAIT ;  /* 0x0000000000007dc7 */ /* 0x000fe20008000000 */
[----:B------:R-:W-:Y:S01]  /*17e0*/  CCTL.IVALL ;  /* 0x00000000ff00798f */ /* 0x000fe20002000000 */
[----:B------:R-:W-:Y:S05]  /*17f0*/  BRA `(.L_x_21) ;  /* 0x0000000000047947 */ /* 0x000fea0003800000 */
.L_x_20:
[----:B------:R-:W-:Y:S06]  /*1800*/  BAR.SYNC.DEFER_BLOCKING 0x0 ;  /* 0x0000000000007b1d */ /* 0x000fec0000010000 */
.L_x_21:
[----:B------:R-:W-:Y:S05]  /*1810*/  BRA.U UP3, `(.L_x_22) ;  /* 0x0000001503887547 */ /* 0x000fea000b800000 */
[----:B------:R-:W2:Y:S01]  /*1820*/  LDCU UR6, c[0x0][0x38c] ;  /* 0x00007180ff0677ac */ /* 0x000ea20008000800 */
[----:B------:R-:W-:Y:S01]  /*1830*/  PLOP3.LUT P1, PT, PT, PT, UP4, 0x80, 0x8 ;  /* 0x000000000008781c */ /* 0x000fe20003f2f048 */
[----:B------:R-:W-:Y:S01]  /*1840*/  IMAD.MOV.U32 R12, RZ, RZ, 0x1 ;  /* 0x00000001ff0c7424 */ /* 0x000fe200078e00ff */
[----:B------:R-:W-:Y:S01]  /*1850*/  ISETP.NE.AND P2, PT, R0, RZ, P3 ;  /* 0x000000ff0000720c */ /* 0x000fe20001f45270 */
[----:B------:R-:W-:Y:S01]  /*1860*/  USHF.L.U32 UR7, UR24, 0x7, URZ ;  /* 0x0000000718077899 */ /* 0x000fe200080006ff */
[----:B------:R-:W-:Y:S01]  /*1870*/  PLOP3.LUT P1, PT, P1, PT, PT, 0x8, 0x80 ;  /* 0x000000000080781c */ /* 0x000fe20000f2e170 */
[----:B------:R-:W-:Y:S01]  /*1880*/  UISETP.NE.AND UP1, UPT, UR22, URZ, UPT ;  /* 0x000000ff1600728c */ /* 0x000fe2000bf25270 */
[----:B------:R-:W-:Y:S01]  /*1890*/  CS2R R10, SRZ ;  /* 0x00000000000a7805 */ /* 0x000fe2000001ff00 */
[----:B------:R-:W-:Y:S01]  /*18a0*/  USHF.L.U32 UR52, UR24, 0x5, URZ ;  /* 0x0000000518347899 */ /* 0x000fe200080006ff */
[----:B------:R-:W-:Y:S01]  /*18b0*/  IMAD.MOV.U32 R9, RZ, RZ, RZ ;  /* 0x000000ffff097224 */ /* 0x000fe200078e00ff */
[----:B------:R-:W3:Y:S01]  /*18c0*/  LDCU UR46, c[0x0][0x370] ;  /* 0x00006e00ff2e77ac */ /* 0x000ee20008000800 */
[----:B------:R-:W-:Y:S01]  /*18d0*/  IMAD.MOV.U32 R8, RZ, RZ, 0x1 ;  /* 0x00000001ff087424 */ /* 0x000fe200078e00ff */
[----:B------:R-:W-:Y:S01]  /*18e0*/  USEL UR31, UR37, 0x2, UP1 ;  /* 0x00000002251f7887 */ /* 0x000fe20008800000 */
[----:B------:R-:W4:Y:S01]  /*18f0*/  LDCU.64 UR40, c[0x0][0x348] ;  /* 0x00006900ff2877ac */ /* 0x000f220008000a00 */
[----:B--2---:R-:W-:-:S02]  /*1900*/  UIADD3 UR5, UPT, UPT, UR6, 0x7f, URZ ;  /* 0x0000007f06057890 */ /* 0x004fc4000fffe0ff */
[----:B------:R-:W-:Y:S02]  /*1910*/  UIADD3 UR53, UPT, UPT, UR6, 0xfe, URZ ;  /* 0x000000fe06357890 */ /* 0x000fe4000fffe0ff */
[----:B------:R-:W-:Y:S01]  /*1920*/  USHF.R.S32.HI UR4, URZ, 0x1f, UR5 ;  /* 0x0000001fff047899 */ /* 0x000fe20008011405 */
[----:B------:R-:W2:Y:S03]  /*1930*/  LDCU UR45, c[0x0][0x374] ;  /* 0x00006e80ff2d77ac */ /* 0x000ea60008000800 */
[----:B------:R-:W-:Y:S02]  /*1940*/  ULEA.HI UR4, UR4, UR5, URZ, 0x7 ;  /* 0x0000000504047291 */ /* 0x000fe4000f8f38ff */
[----:B------:R-:W-:Y:S02]  /*1950*/  UIADD3 UR5, UPT, UPT, UR6, -0x1, URZ ;  /* 0xffffffff06057890 */ /* 0x000fe4000fffe0ff */
[----:B------:R-:W-:-:S02]  /*1960*/  USHF.R.S32.HI UR48, URZ, 0x7, UR4 ;  /* 0x00000007ff307899 */ /* 0x000fc40008011404 */
[----:B------:R-:W-:Y:S02]  /*1970*/  UISETP.GE.U32.AND UP2, UPT, UR5, -0xff, UPT ;  /* 0xffffff010500788c */ /* 0x000fe4000bf46070 */
[----:B------:R-:W-:Y:S02]  /*1980*/  UISETP.LT.U32.AND UP0, UPT, UR48, 0x5, UPT ;  /* 0x000000053000788c */ /* 0x000fe4000bf01070 */
[----:B------:R-:W-:Y:S02]  /*1990*/  ULOP3.LUT UR5, UR7, 0x80, URZ, 0xc0, !UPT ;  /* 0x0000008007057892 */ /* 0x000fe4000f8ec0ff */
[----:B------:R-:W-:Y:S02]  /*19a0*/  USEL UR47, UR48, 0x5, UP0 ;  /* 0x00000005302f7887 */ /* 0x000fe40008000000 */
[----:B------:R-:W-:Y:S02]  /*19b0*/  ULOP3.LUT UR52, UR52, 0x20, URZ, 0xc0, !UPT ;  /* 0x0000002034347892 */ /* 0x000fe4000f8ec0ff */
[----:B------:R-:W-:-:S02]  /*19c0*/  UIADD3 UR4, UPT, UPT, UR47, -0x1, URZ ;  /* 0xffffffff2f047890 */ /* 0x000fc4000fffe0ff */
[----:B------:R-:W-:Y:S02]  /*19d0*/  @UP2 UIADD3 UR4, UPT, UPT, UR47, URZ, URZ ;  /* 0x000000ff2f042290 */ /* 0x000fe4000fffe0ff */
[----:B------:R-:W-:Y:S02]  /*19e0*/  ULEA.HI UR50, UR30, UR5, URZ, 0x1a ;  /* 0x000000051e327291 */ /* 0x000fe4000f8fd0ff */
[----:B------:R-:W-:Y:S02]  /*19f0*/  UIADD3 UR51, UPT, UPT, UR48, -UR47, URZ ;  /* 0x8000002f30337290 */ /* 0x000fe4000fffe0ff */
[----:B------:R-:W-:Y:S02]  /*1a00*/  UIADD3 UR37, UPT, UPT, UR4, 0x1, URZ ;  /* 0x0000000104257890 */ /* 0x000fe4000fffe0ff */
[----:B------:R-:W-:Y:S01]  /*1a10*/  UIADD3 UR49, UPT, UPT, -UR4, URZ, URZ ;  /* 0x000000ff04317290 */ /* 0x000fe2000fffe1ff */
[----:B--234-:R-:W-:-:S11]  /*1a20*/  UMOV UR15, URZ ;  /* 0x000000ff000f7c82 */ /* 0x01cfd60008000000 */
.L_x_44:
[----:B------:R-:W-:Y:S01]  /*1a30*/  UISETP.NE.AND UP0, UPT, UR55, URZ, UPT ;  /* 0x000000ff3700728c */ /* 0x000fe2000bf05270 */
[----:B------:R-:W2:Y:S08]  /*1a40*/  S2UR UR55, SR_CgaCtaId ;  /* 0x00000000003779c3 */ /* 0x000eb00000008800 */
[----:B-1----:R-:W-:Y:S05]  /*1a50*/  BRA.U UP0, `(.L_x_23) ;  /* 0x0000000100347547 */ /* 0x002fea000b800000 */
[----:B------:R-:W3:Y:S01]  /*1a60*/  S2R R0, SR_CgaCtaId ;  /* 0x0000000000007919 */ /* 0x000ee20000008800 */
[----:B------:R-:W-:Y:S02]  /*1a70*/  MOV R3, 0x400 ;  /* 0x0000040000037802 */ /* 0x000fe40000000f00 */
[----:B------:R-:W-:Y:S02]  /*1a80*/  SHF.L.U32 R2, R8, 0x1f, RZ ;  /* 0x0000001f08027819 */ /* 0x000fe400000006ff */
[----:B---3--:R-:W-:-:S05]  /*1a90*/  LEA R0, R0, R3, 0x18 ;  /* 0x0000000300007211 */ /* 0x008fca00078ec0ff */
[----:B------:R-:W-:-:S04]  /*1aa0*/  IMAD R3, R9, 0x8, R0 ;  /* 0x0000000809037824 */ /* 0x000fc800078e0200 */
[----:B------:R-:W3:Y:S02]  /*1ab0*/  SYNCS.PHASECHK.TRANS64.TRYWAIT P0, [R3+URZ+0x100], R2 ;  /* 0x00010002030075a7 */ /* 0x000ee400080011ff */
[----:B---3--:R-:W-:Y:S05]  /*1ac0*/  @!P0 BRA `(.L_x_24) ;  /* 0x0000006800f88947 */ /* 0x008fea0003800000 */
.L_x_136:
[----:B------:R-:W-:Y:S01]  /*1ad0*/  VIADD R9, R9, 0x1 ;  /* 0x0000000109097836 */ /* 0x000fe20000000000 */
[----:B------:R3:W-:Y:S04]  /*1ae0*/  SYNCS.ARRIVE.TRANS64.A1T0 RZ, [R3+URZ+0xf0], RZ ;  /* 0x0000f0ff03ff79a7 */ /* 0x0007e800081000ff */
[----:B------:R-:W-:-:S04]  /*1af0*/  ISETP.NE.AND P0, PT, R9, 0x2, PT ;  /* 0x000000020900780c */ /* 0x000fc80003f05270 */
[----:B------:R-:W-:Y:S02]  /*1b00*/  SEL R9, R9, RZ, P0 ;  /* 0x000000ff09097207 */ /* 0x000fe40000000000 */
[----:B---3--:R-:W-:-:S04]  /*1b10*/  SEL R3, RZ, 0x1, P0 ;  /* 0x00000001ff037807 */ /* 0x008fc80000000000 */
[----:B------:R-:W-:-:S07]  /*1b20*/  LOP3.LUT R8, R8, R3, RZ, 0x3c, !PT ;  /* 0x0000000308087212 */ /* 0x000fce00078e3cff */
.L_x_23:
[----:B------:R-:W-:Y:S01]  /*1b30*/  UMOV UR14, 0x400 ;  /* 0x00000400000e7882 */ /* 0x000fe20000000000 */
[----:B------:R-:W-:Y:S01]  /*1b40*/  SHF.L.U32 R0, R12, 0x1f, RZ ;  /* 0x0000001f0c007819 */ /* 0x000fe200000006ff */
[----:B--2---:R-:W-:Y:S02]  /*1b50*/  ULEA UR14, UR55, UR14, 0x18 ;  /* 0x0000000e370e7291 */ /* 0x004fe4000f8ec0ff */
[----:B------:R-:W-:Y:S02]  /*1b60*/  UISETP.GE.U32.AND UP0, UPT, UR53, 0xff, UPT ;  /* 0x000000ff3500788c */ /* 0x000fe4000bf06070 */
[----:B------:R-:W-:Y:S02]  /*1b70*/  ULEA UR4, UR15, UR14, 0x3 ;  /* 0x0000000e0f047291 */ /* 0x000fe4000f8e18ff */
[----:B------:R-:W-:Y:S01]  /*1b80*/  ULEA UR19, UR26, UR52, 0x6 ;  /* 0x000000341a137291 */ /* 0x000fe2000f8e30ff */
[----:B------:R-:W-:-:S06]  /*1b90*/  UMOV UR13, URZ ;  /* 0x000000ff000d7c82 */ /* 0x000fcc0008000000 */
[----:B------:R2:W3:Y:S01]  /*1ba0*/  SYNCS.PHASECHK.TRANS64.TRYWAIT P0, [UR4+0x28], R0 ;  /* 0x00002800ff0075a7 */ /* 0x0004e20008001104 */
[----:B------:R-:W-:-:S04]  /*1bb0*/  ULEA.HI UR4, UR25, UR25, URZ, 0x1 ;  /* 0x0000001919047291 */ /* 0x000fc8000f8f08ff */
[----:B------:R-:W-:-:S04]  /*1bc0*/  USHF.L.U32 UR4, UR4, 0x7, URZ ;  /* 0x0000000704047899 */ /* 0x000fc800080006ff */
[----:B------:R-:W-:-:S04]  /*1bd0*/  ULOP3.LUT UR35, UR4, 0xffffff00, URZ, 0xc0, !UPT ;  /* 0xffffff0004237892 */ /* 0x000fc8000f8ec0ff */
[----:B------:R-:W-:Y:S01]  /*1be0*/  UIADD3 UR35, UPT, UPT, UR50, UR35, URZ ;  /* 0x0000002332237290 */ /* 0x000fe2000fffe0ff */
[----:B------:R-:W-:Y:S11]  /*1bf0*/  BRA.U !UP0, `(.L_x_25) ;  /* 0x0000000108f87547 */ /* 0x000ff6000b800000 */
[----:B------:R-:W-:Y:S01]  /*1c00*/  UMOV UR21, UR49 ;  /* 0x0000003100157c82 */ /* 0x000fe20008000000 */
[----:B------:R-:W-:Y:S01]  /*1c10*/  UMOV UR4, UR15 ;  /* 0x0000000f00047c82 */ /* 0x000fe20008000000 */
[----:B------:R-:W-:-:S05]  /*1c20*/  UMOV UR26, 0x40 ;  /* 0x00000040001a7882 */ /* 0x000fca0000000000 */
.L_x_31:
[----:B------:R-:W-:Y:S01]  /*1c30*/  ULEA UR33, UR4, UR14, 0x3 ;  /* 0x0000000e04217291 */ /* 0x000fe2000f8e18ff */
[----:B------:R-:W-:Y:S01]  /*1c40*/  @P3 MOV R2, 0x14000 ;  /* 0x0001400000023802 */ /* 0x000fe20000000f00 */
[----:B-1-3--:R-:W-:Y:S10]  /*1c50*/  @P0 BRA `(.L_x_26) ;  /* 0x00000000000c0947 */ /* 0x00aff40003800000 */
[----:B------:R-:W-:-:S04]  /*1c60*/  SHF.L.U32 R3, R12, 0x1f, RZ ;  /* 0x0000001f0c037819 */ /* 0x000fc800000006ff */
[----:B------:R-:W3:Y:S02]  /*1c70*/  SYNCS.PHASECHK.TRANS64.TRYWAIT P0, [UR33+0x28], R3 ;  /* 0x00002803ff0075a7 */ /* 0x000ee40008001121 */
[----:B---3--:R-:W-:Y:S05]  /*1c80*/  @!P0 BRA `(.L_x_27) ;  /* 0x00000068009c8947 */ /* 0x008fea0003800000 */
.L_x_26:
[----:B------:R3:W-:Y:S01]  /*1c90*/  @P3 SYNCS.ARRIVE.TRANS64 RZ, [UR33], R2 ;  /* 0x00000002ffff39a7 */ /* 0x0007e20008000021 */
[----:B------:R-:W-:Y:S02]  /*1ca0*/  ULOP3.LUT UR5, UR31, 0x2, URZ, 0xfc, !UPT ;  /* 0x000000021f057892 */ /* 0x000fe4000f8efcff */
[----:B------:R-:W-:Y:S02]  /*1cb0*/  UIADD3 UR21, UPT, UPT, UR21, 0x1, URZ ;  /* 0x0000000115157890 */ /* 0x000fe4000fffe0ff */
[----:B------:R-:W-:Y:S02]  /*1cc0*/  UISETP.NE.AND UP0, UPT, UR5, 0x2, UPT ;  /* 0x000000020500788c */ /* 0x000fe4000bf05270 */
[----:B------:R-:W-:-:S07]  /*1cd0*/  UISETP.NE.AND UP2, UPT, UR21, 0x1, UPT ;  /* 0x000000011500788c */ /* 0x000fce000bf45270 */
[----:B------:R-:W-:Y:S05]  /*1ce0*/  BRA.U UP0, `(.L_x_28) ;  /* 0x0000000100047547 */ /* 0x000fea000b800000 */
[----:B-1----:R-:W-:Y:S05]  /*1cf0*/  BPT.TRAP 0x1 ;  /* 0x000000040000795c */ /* 0x002fea0000300000 */
.L_x_28:
[----:B------:R-:W-:Y:S04]  /*1d00*/  BSSY.RECONVERGENT B0, `(.L_x_29) ;  /* 0x0000003000007945 */ /* 0x000fe80003800200 */
[----:B------:R-:W-:Y:S05]  /*1d10*/  @!P2 BRA `(.L_x_30) ;  /* 0x000000000004a947 */ /* 0x000fea0003800000 */
[----:B-1----:R-:W-:Y:S05]  /*1d20*/  BPT.TRAP 0x1 ;  /* 0x000000040000795c */ /* 0x002fea0000300000 */
.L_x_30:
[----:B-1----:R-:W-:Y:S05]  /*1d30*/  BSYNC.RECONVERGENT B0 ;  /* 0x0000000000007941 */ /* 0x002fea0003800200 */
.L_x_29:
[----:B------:R-:W-:Y:S02]  /*1d40*/  UIADD3 UR5, UPT, UPT, UR4, 0x1, URZ ;  /* 0x0000000104057890 */ /* 0x000fe4000fffe0ff */
[----:B------:R-:W-:Y:S02]  /*1d50*/  ULEA UR24, UR4, UR30, 0xe ;  /* 0x0000001e04187291 */ /* 0x000fe4000f8e70ff */
[----:B------:R-:W-:Y:S02]  /*1d60*/  UISETP.NE.AND UP0, UPT, UR5, 0x5, UPT ;  /* 0x000000050500788c */ /* 0x000fe4000bf05270 */
[----:B------:R-:W-:Y:S02]  /*1d70*/  ULEA UR24, UR24, UR14, 0x1 ;  /* 0x0000000e18187291 */ /* 0x000fe4000f8e08ff */
[----:B------:R-:W-:Y:S02]  /*1d80*/  USEL UR6, URZ, 0x1, UP0 ;  /* 0x00000001ff067887 */ /* 0x000fe40008000000 */
[----:B------:R-:W-:-:S02]  /*1d90*/  USEL UR15, UR5, URZ, UP0 ;  /* 0x000000ff050f7287 */ /* 0x000fc40008000000 */
[----:B------:R-:W-:Y:S02]  /*1da0*/  ULEA UR8, UR4, UR14, 0xd ;  /* 0x0000000e04087291 */ /* 0x000fe4000f8e68ff */
[----:B------:R-:W-:Y:S01]  /*1db0*/  ULEA UR5, UR15, UR14, 0x3 ;  /* 0x0000000e0f057291 */ /* 0x000fe2000f8e18ff */
[----:B------:R-:W-:Y:S01]  /*1dc0*/  LOP3.LUT R12, R12, UR6, RZ, 0x3c, !PT ;  /* 0x000000060c0c7c12 */ /* 0x000fe2000f8e3cff */
[----:B------:R-:W-:Y:S02]  /*1dd0*/  UIADD3 UR6, UP1, UPT, UR40, 0x80, URZ ;  /* 0x0000008028067890 */ /* 0x000fe4000ff3e0ff */
[----:B------:R-:W-:Y:S01]  /*1de0*/  UIADD3 UR4, UP0, UPT, UR40, 0x180, URZ ;  /* 0x0000018028047890 */ /* 0x000fe2000ff1e0ff */
[----:B--2---:R-:W-:Y:S01]  /*1df0*/  SHF.L.U32 R0, R12, 0x1f, RZ ;  /* 0x0000001f0c007819 */ /* 0x004fe200000006ff */
[----:B------:R-:W-:Y:S02]  /*1e00*/  UIADD3 UR34, UPT, UPT, UR26, -0x40, URZ ;  /* 0xffffffc01a227890 */ /* 0x000fe4000fffe0ff */
[----:B------:R-:W-:Y:S01]  /*1e10*/  ULOP3.LUT UR33, UR33, 0xfefffff8, URZ, 0xc0, !UPT ;  /* 0xfefffff821217892 */ /* 0x000fe2000f8ec0ff */
[----:B------:R4:W1:Y:S01]  /*1e20*/  SYNCS.PHASECHK.TRANS64.TRYWAIT P0, [UR5+0x28], R0 ;  /* 0x00002800ff0075a7 */ /* 0x0008620008001105 */
[----:B------:R-:W-:-:S02]  /*1e30*/  UIADD3.X UR7, UPT, UPT, URZ, UR41, URZ, UP1, !UPT ;  /* 0x00000029ff077290 */ /* 0x000fc40008ffe4ff */
[----:B------:R-:W-:Y:S02]  /*1e40*/  UIADD3 UR32, UPT, UPT, UR24, 0x6400, URZ ;  /* 0x0000640018207890 */ /* 0x000fe4000fffe0ff */
[----:B------:R-:W-:Y:S02]  /*1e50*/  UPRMT UR13, URZ, 0x5410, UR29 ;  /* 0x00005410ff0d7896 */ /* 0x000fe4000800001d */
[----:B------:R-:W-:Y:S02]  /*1e60*/  UIADD3 UR24, UPT, UPT, UR24, 0xa400, URZ ;  /* 0x0000a40018187890 */ /* 0x000fe4000fffe0ff */
[----:B------:R-:W-:Y:S02]  /*1e70*/  UIADD3.X UR5, UPT, UPT, URZ, UR41, URZ, UP0, !UPT ;  /* 0x00000029ff057290 */ /* 0x000fe400087fe4ff */
[----:B------:R-:W-:Y:S02]  /*1e80*/  UIADD3 UR16, UPT, UPT, UR8, 0x2e400, URZ ;  /* 0x0002e40008107890 */ /* 0x000fe4000fffe0ff */
[----:B------:R-:W-:Y:S01]  /*1e90*/  UIADD3 UR8, UPT, UPT, UR8, 0x2f400, URZ ;  /* 0x0002f40008087890 */ /* 0x000fe2000fffe0ff */
[----:B------:R-:W-:Y:S01]  /*1ea0*/  UMOV UR22, 0x0 ;  /* 0x0000000000167882 */ /* 0x000fe20000000000 */
[----:B------:R-:W-:Y:S01]  /*1eb0*/  UMOV UR23, 0x10000000 ;  /* 0x1000000000177882 */ /* 0x000fe20000000000 */
[----:B------:R-:W-:Y:S01]  /*1ec0*/  UMOV UR27, UR35 ;  /* 0x00000023001b7c82 */ /* 0x000fe20008000000 */
[----:B------:R-:W-:Y:S01]  /*1ed0*/  UMOV UR28, UR36 ;  /* 0x00000024001c7c82 */ /* 0x000fe20008000000 */
[----:B------:R-:W-:Y:S01]  /*1ee0*/  UMOV UR25, UR33 ;  /* 0x0000002100197c82 */ /* 0x000fe20008000000 */
[----:B------:R-:W-:Y:S01]  /*1ef0*/  UMOV UR20, UR36 ;  /* 0x0000002400147c82 */ /* 0x000fe20008000000 */
[----:B------:R-:W-:Y:S01]  /*1f00*/  UMOV UR17, UR33 ;  /* 0x0000002100117c82 */ /* 0x000fe20008000000 */
[----:B------:R-:W-:Y:S01]  /*1f10*/  UMOV UR18, UR34 ;  /* 0x0000002200127c82 */ /* 0x000fe20008000000 */
[----:B------:R-:W-:Y:S01]  /*1f20*/  UTMALDG.3D.MULTICAST.2CTA [UR32], [UR6], UR13, desc[UR22] ;  /* 0x00001620060073b4 */ /* 0x000fe2000821180d */
[----:B------:R-:W-:Y:S01]  /*1f30*/  UMOV UR10, UR26 ;  /* 0x0000001a000a7c82 */ /* 0x000fe20008000000 */
[----:B------:R-:W-:Y:S01]  /*1f40*/  UMOV UR11, UR19 ;  /* 0x00000013000b7c82 */ /* 0x000fe20008000000 */
[----:B------:R-:W-:Y:S01]  /*1f50*/  UMOV UR12, UR36 ;  /* 0x00000024000c7c82 */ /* 0x000fe20008000000 */
[----:B------:R-:W-:Y:S01]  /*1f60*/  UMOV UR9, UR33 ;  /* 0x0000002100097c82 */ /* 0x000fe20008000000 */
[----:B------:R2:W-:Y:S01]  /*1f70*/  UTMALDG.3D.MULTICAST.2CTA [UR24], [UR6], UR13, desc[UR22] ;  /* 0x00001618060073b4 */ /* 0x0005e2000821180d */
[----:B------:R-:W-:Y:S01]  /*1f80*/  UTMALDG.3D.2CTA [UR16], [UR4], desc[UR22] ;  /* 0x00001610040075b4 */ /* 0x000fe20008211000 */
[----:B------:R3:W-:Y:S01]  /*1f90*/  UTMALDG.3D.2CTA [UR8], [UR4], desc[UR22] ;  /* 0x00001608040075b4 */ /* 0x0007e20008211000 */
[----:B--2---:R-:W-:Y:S01]  /*1fa0*/  UIADD3 UR26, UPT, UPT, UR26, 0x80, URZ ;  /* 0x000000801a1a7890 */ /* 0x004fe2000fffe0ff */
[----:B------:R-:W-:Y:S01]  /*1fb0*/  UMOV UR13, UR37 ;  /* 0x00000025000d7c82 */ /* 0x000fe20008000000 */
[----:B---3--:R-:W-:Y:S01]  /*1fc0*/  UMOV UR4, UR15 ;  /* 0x0000000f00047c82 */ /* 0x008fe20008000000 */
[----:B----4-:R-:W-:Y:S09]  /*1fd0*/  BRA.U UP2, `(.L_x_31) ;  /* 0xfffffffd02147547 */ /* 0x010ff2000b83ffff */
.L_x_25:
[----:B------:R-:W-:Y:S01]  /*1fe0*/  ULEA UR4, UR15, UR14, 0x3 ;  /* 0x0000000e0f047291 */ /* 0x000fe2000f8e18ff */
[----:B--2---:R-:W-:Y:S01]  /*1ff0*/  SHF.L.U32 R0, R12, 0x1f, RZ ;  /* 0x0000001f0c007819 */ /* 0x004fe200000006ff */
[----:B------:R-:W-:Y:S01]  /*2000*/  @!P1 SYNCS.ARRIVE.TRANS64.A1T0 RZ, [UR14+0x88], RZ ;  /* 0x000088ffffff99a7 */ /* 0x000fe2000810000e */
[----:B------:R-:W-:-:S06]  /*2010*/  UISETP.GT.AND UP0, UPT, UR48, UR47, UPT ;  /* 0x0000002f3000728c */ /* 0x000fcc000bf04270 */
[----:B------:R2:W4:Y:S03]  /*2020*/  SYNCS.PHASECHK.TRANS64.TRYWAIT P1, [UR4+0x28], R0 ;  /* 0x00002800ff0075a7 */ /* 0x0005260008021104 */
[----:B------:R-:W-:Y:S05]  /*2030*/  BRA.U !UP0, `(.L_x_32) ;  /* 0x0000000508047547 */ /* 0x000fea000b800000 */
[----:B------:R-:W-:Y:S01]  /*2040*/  UIADD3 UR21, UPT, UPT, UR51, UR13, URZ ;  /* 0x0000000d33157290 */ /* 0x000fe2000fffe0ff */
[----:B------:R-:W-:-:S11]  /*2050*/  UMOV UR6, UR15 ;  /* 0x0000000f00067c82 */ /* 0x000fd60008000000 */
.L_x_40:
[----:B------:R-:W-:Y:S01]  /*2060*/  ULEA UR7, UR6, UR14, 0x3 ;  /* 0x0000000e06077291 */ /* 0x000fe2000f8e18ff */
[----:B----4-:R-:W-:Y:S01]  /*2070*/  @P3 MOV R2, 0x14000 ;  /* 0x0001400000023802 */ /* 0x010fe20000000f00 */
[----:B-12-4-:R-:W-:Y:S10]  /*2080*/  @P1 BRA `(.L_x_33) ;  /* 0x00000000000c1947 */ /* 0x016ff40003800000 */
[----:B------:R-:W-:-:S04]  /*2090*/  SHF.L.U32 R3, R12, 0x1f, RZ ;  /* 0x0000001f0c037819 */ /* 0x000fc800000006ff */
[----:B-1-3--:R-:W1:Y:S02]  /*20a0*/  SYNCS.PHASECHK.TRANS64.TRYWAIT P0, [UR7+0x28], R3 ;  /* 0x00002803ff0075a7 */ /* 0x00ae640008001107 */
[----:B-1----:R-:W-:Y:S05]  /*20b0*/  @!P0 BRA `(.L_x_34) ;  /* 0x0000006400a88947 */ /* 0x002fea0003800000 */
.L_x_33:
[----:B------:R4:W-:Y:S01]  /*20c0*/  @P3 SYNCS.ARRIVE.TRANS64 RZ, [UR7], R2 ;  /* 0x00000002ffff39a7 */ /* 0x0009e20008000007 */
[----:B------:R-:W-:-:S04]  /*20d0*/  ULOP3.LUT UR4, UR31, 0x2, URZ, 0xfc, !UPT ;  /* 0x000000021f047892 */ /* 0x000fc8000f8efcff */
[----:B------:R-:W-:-:S09]  /*20e0*/  UISETP.NE.AND UP0, UPT, UR4, 0x2, UPT ;  /* 0x000000020400788c */ /* 0x000fd2000bf05270 */
[----:B------:R-:W-:Y:S05]  /*20f0*/  BRA.U UP0, `(.L_x_35) ;  /* 0x0000000100047547 */ /* 0x000fea000b800000 */
[----:B-1----:R-:W-:Y:S05]  /*2100*/  BPT.TRAP 0x1 ;  /* 0x000000040000795c */ /* 0x002fea0000300000 */
.L_x_35:
[----:B------:R-:W-:Y:S04]  /*2110*/  BSSY.RECONVERGENT B0, `(.L_x_36) ;  /* 0x0000003000007945 */ /* 0x000fe80003800200 */
[----:B------:R-:W-:Y:S05]  /*2120*/  @!P2 BRA `(.L_x_37) ;  /* 0x000000000004a947 */ /* 0x000fea0003800000 */
[----:B-1----:R-:W-:Y:S05]  /*2130*/  BPT.TRAP 0x1 ;  /* 0x000000040000795c */ /* 0x002fea0000300000 */
.L_x_37:
[----:B-1----:R-:W-:Y:S05]  /*2140*/  BSYNC.RECONVERGENT B0 ;  /* 0x0000000000007941 */ /* 0x002fea0003800200 */
.L_x_36:
[----:B------:R-:W-:Y:S01]  /*2150*/  UIADD3 UR4, UPT, UPT, UR6, 0x1, URZ ;  /* 0x0000000106047890 */ /* 0x000fe2000fffe0ff */
[----:B------:R-:W-:Y:S01]  /*2160*/  BSSY.RECONVERGENT B0, `(.L_x_38) ;  /* 0x000002a000007945 */ /* 0x000fe20003800200 */
[----:B---3--:R-:W-:Y:S02]  /*2170*/  ELECT P0, URZ, PT ;  /* 0x0000000000ff782f */ /* 0x008fe40003800000 */
[----:B------:R-:W-:-:S04]  /*2180*/  UISETP.NE.AND UP0, UPT, UR4, 0x5, UPT ;  /* 0x000000050400788c */ /* 0x000fc8000bf05270 */
[----:B------:R-:W-:Y:S02]  /*2190*/  USEL UR5, URZ, 0x1, UP0 ;  /* 0x00000001ff057887 */ /* 0x000fe40008000000 */
[----:B------:R-:W-:-:S04]  /*21a0*/  USEL UR15, UR4, URZ, UP0 ;  /* 0x000000ff040f7287 */ /* 0x000fc80008000000 */
[----:B------:R-:W-:Y:S01]  /*21b0*/  ULEA UR4, UR15, UR14, 0x3 ;  /* 0x0000000e0f047291 */ /* 0x000fe2000f8e18ff */
[----:B------:R-:W-:-:S04]  /*21c0*/  LOP3.LUT R12, R12, UR5, RZ, 0x3c, !PT ;  /* 0x000000050c0c7c12 */ /* 0x000fc8000f8e3cff */
[----:B--2---:R-:W-:-:S04]  /*21d0*/  SHF.L.U32 R0, R12, 0x1f, RZ ;  /* 0x0000001f0c007819 */ /* 0x004fc800000006ff */
[----:B------:R1:W2:Y:S01]  /*21e0*/  SYNCS.PHASECHK.TRANS64.TRYWAIT P1, [UR4+0x28], R0 ;  /* 0x00002800ff0075a7 */ /* 0x0002a20008021104 */
[----:B------:R-:W-:Y:S05]  /*21f0*/  @!P0 BRA `(.L_x_39) ;  /* 0x0000000000808947 */ /* 0x000fea0003800000 */
[----:B------:R-:W-:Y:S02]  /*2200*/  ULEA UR24, UR6, UR30, 0xe ;  /* 0x0000001e06187291 */ /* 0x000fe4000f8e70ff */
[----:B------:R-:W-:Y:S02]  /*2210*/  UIADD3 UR4, UP1, UPT, UR40, 0x80, URZ ;  /* 0x0000008028047890 */ /* 0x000fe4000ff3e0ff */
[----:B------:R-:W-:Y:S02]  /*2220*/  ULEA UR24, UR24, UR14, 0x1 ;  /* 0x0000000e18187291 */ /* 0x000fe4000f8e08ff */
[----:B------:R-:W-:Y:S02]  /*2230*/  USHF.L.U32 UR34, UR13, 0x7, URZ ;  /* 0x000000070d227899 */ /* 0x000fe400080006ff */
[----:B------:R-:W-:Y:S02]  /*2240*/  ULEA UR8, UR6, UR14, 0xd ;  /* 0x0000000e06087291 */ /* 0x000fe4000f8e68ff */
[----:B------:R-:W-:-:S02]  /*2250*/  UIADD3 UR22, UP0, UPT, UR40, 0x180, URZ ;  /* 0x0000018028167890 */ /* 0x000fc4000ff1e0ff */
[----:B------:R-:W-:Y:S02]  /*2260*/  ULOP3.LUT UR33, UR7, 0xfefffff8, URZ, 0xc0, !UPT ;  /* 0xfefffff807217892 */ /* 0x000fe4000f8ec0ff */
[----:B------:R-:W-:Y:S02]  /*2270*/  UIADD3.X UR5, UPT, UPT, URZ, UR41, URZ, UP1, !UPT ;  /* 0x00000029ff057290 */ /* 0x000fe40008ffe4ff */
[----:B------:R-:W-:Y:S02]  /*2280*/  UIADD3 UR32, UPT, UPT, UR24, 0x6400, URZ ;  /* 0x0000640018207890 */ /* 0x000fe4000fffe0ff */
[----:B------:R-:W-:Y:S02]  /*2290*/  UPRMT UR10, URZ, 0x5410, UR29 ;  /* 0x00005410ff0a7896 */ /* 0x000fe4000800001d */
[----:B------:R-:W-:Y:S02]  /*22a0*/  UIADD3 UR26, UPT, UPT, UR34, 0x40, URZ ;  /* 0x00000040221a7890 */ /* 0x000fe4000fffe0ff */
[----:B------:R-:W-:-:S02]  /*22b0*/  UIADD3 UR24, UPT, UPT, UR24, 0xa400, URZ ;  /* 0x0000a40018187890 */ /* 0x000fc4000fffe0ff */
        /* <DEDUP_REMOVED lines=13> */
[----:B------:R-:W-:Y:S01]  /*2390*/  UMOV UR12, UR36 ;  /* 0x00000024000c7c82 */ /* 0x000fe20008000000 */
[----:B------:R-:W-:Y:S01]  /*23a0*/  UMOV UR9, UR33 ;  /* 0x0000002100097c82 */ /* 0x000fe20008000000 */
[----:B------:R3:W-:Y:S01]  /*23b0*/  UTMALDG.3D.MULTICAST.2CTA [UR24], [UR4], UR10, desc[UR38] ;  /* 0x00002618040073b4 */ /* 0x0007e2000821180a */
[----:B------:R1:W-:Y:S01]  /*23c0*/  UTMALDG.3D.2CTA [UR16], [UR22], desc[UR38] ;  /* 0x00002610160075b4 */ /* 0x0003e20008211000 */
[----:B---3--:R-:W-:-:S02]  /*23d0*/  UMOV UR10, UR26 ;  /* 0x0000001a000a7c82 */ /* 0x008fc40008000000 */
[----:B------:R1:W-:Y:S02]  /*23e0*/  UTMALDG.3D.2CTA [UR8], [UR22], desc[UR38] ;  /* 0x00002608160075b4 */ /* 0x0003e40008211000 */
[----:B-1----:R-:W-:Y:S01]  /*23f0*/  NOP ;  /* 0x0000000000007918 */ /* 0x002fe20000000000 */
.L_x_39:
[----:B------:R-:W-:Y:S05]  /*2400*/  BSYNC.RECONVERGENT B0 ;  /* 0x0000000000007941 */ /* 0x000fea0003800200 */
.L_x_38:
[----:B------:R-:W-:Y:S01]  /*2410*/  UIADD3 UR13, UPT, UPT, UR13, 0x1, URZ ;  /* 0x000000010d0d7890 */ /* 0x000fe2000fffe0ff */
[----:B------:R-:W-:-:S03]  /*2420*/  UMOV UR6, UR15 ;  /* 0x0000000f00067c82 */ /* 0x000fc60008000000 */
[----:B------:R-:W-:-:S09]  /*2430*/  UISETP.NE.AND UP0, UPT, UR13, UR21, UPT ;  /* 0x000000150d00728c */ /* 0x000fd2000bf05270 */
[----:B------:R-:W-:Y:S05]  /*2440*/  BRA.U UP0, `(.L_x_40) ;  /* 0xfffffffd00047547 */ /* 0x000fea000b83ffff */
.L_x_32:
[C---:B------:R-:W-:Y:S01]  /*2450*/  LEA R3, R11.reuse, UR14, 0x3 ;  /* 0x0000000e0b037c11 */ /* 0x040fe2000f8e18ff */
[----:B------:R-:W-:Y:S01]  /*2460*/  NOP ;  /* 0x0000000000007918 */ /* 0x000fe20000000000 */
[----:B-12---:R-:W-:Y:S02]  /*2470*/  SHF.L.U32 R0, R10, 0x1f, RZ ;  /* 0x0000001f0a007819 */ /* 0x006fe400000006ff */
[----:B------:R-:W-:Y:S02]  /*2480*/  LEA R5, R11, UR14, 0x4 ;  /* 0x0000000e0b057c11 */ /* 0x000fe4000f8e20ff */
[----:B---3--:R-:W1:Y:S02]  /*2490*/  SYNCS.PHASECHK.TRANS64.TRYWAIT P0, [R3+URZ+0x90], R0 ;  /* 0x00009000030075a7 */ /* 0x008e6400080011ff */
[----:B-1----:R-:W-:Y:S05]  /*24a0*/  @!P0 BRA `(.L_x_41) ;  /* 0x0000006000c48947 */ /* 0x002fea0003800000 */
.L_x_139:
[----:B------:R-:W2:Y:S01]  /*24b0*/  LDS.128 R4, [R5+0x120] ;  /* 0x0001200005047984 */ /* 0x000ea20000000c00 */
[----:B------:R-:W-:Y:S01]  /*24c0*/  UISETP.GE.AND UP0, UPT, UR42, 0x1, UPT ;  /* 0x000000012a00788c */ /* 0x000fe2000bf06270 */
[----:B------:R-:W-:Y:S01]  /*24d0*/  @!PT LDS RZ, [RZ] ;  /* 0x00000000fffff984 */ /* 0x000fe20000000800 */
[----:B------:R-:W-:Y:S01]  /*24e0*/  @!PT LDS RZ, [RZ] ;  /* 0x00000000fffff984 */ /* 0x000fe20000000800 */
[----:B------:R-:W-:Y:S01]  /*24f0*/  @!PT LDS RZ, [RZ] ;  /* 0x00000000fffff984 */ /* 0x000fe20000000800 */
[----:B------:R-:W-:Y:S01]  /*2500*/  @!PT LDS RZ, [RZ] ;  /* 0x00000000fffff984 */ /* 0x000fe20000000800 */
[----:B------:R3:W-:Y:S06]  /*2510*/  MEMBAR.ALL.CTA ;  /* 0x0000000000007992 */ /* 0x0007ec0000008000 */
[----:B---3--:R-:W3:Y:S01]  /*2520*/  FENCE.VIEW.ASYNC.S ;  /* 0x00000000000073c6 */ /* 0x008ee20000000000 */
[----:B--2---:R-:W-:-:S13]  /*2530*/  LOP3.LUT P0, RZ, R6, 0x1, RZ, 0xc0, !PT ;  /* 0x0000000106ff7812 */ /* 0x004fda000780c0ff */
[----:B---3--:R-:W-:Y:S01]  /*2540*/  VOTEU.ANY UP1, P0 ;  /* 0x0000000000ff7886 */ /* 0x008fe20000020100 */
[----:B------:R-:W-:-:S13]  /*2550*/  PLOP3.LUT P0, PT, PT, PT, UP1, 0x80, 0x8 ;  /* 0x000000000008781c */ /* 0x000fda0003f0f018 */
[----:B-1----:R-:W-:Y:S02]  /*2560*/  @P0 LOP3.LUT R0, R5, 0xffff, RZ, 0xc0, !PT ;  /* 0x0000ffff05000812 */ /* 0x002fe400078ec0ff */
[----:B----4-:R-:W-:Y:S02]  /*2570*/  @P0 MOV R2, R4 ;  /* 0x0000000400020202 */ /* 0x010fe40000000f00 */
[----:B------:R-:W-:Y:S01]  /*2580*/  @P0 R2UR UR5, R0 ;  /* 0x00000000000502ca */ /* 0x000fe200000e0000 */
[----:B------:R-:W-:Y:S01]  /*2590*/  VIADD R0, R3, 0xa0 ;  /* 0x000000a003007836 */ /* 0x000fe20000000000 */
[----:B------:R-:W-:Y:S02]  /*25a0*/  @P0 SHF.R.U32.HI R4, RZ, 0x10, R5 ;  /* 0x00000010ff040819 */ /* 0x000fe40000011605 */
[----:B------:R-:W-:Y:S02]  /*25b0*/  @P0 R2UR UR6, R2 ;  /* 0x00000000020602ca */ /* 0x000fe400000e0000 */
[----:B------:R-:W-:-:S02]  /*25c0*/  PRMT R0, RZ, 0x654, R0 ;  /* 0x00000654ff007816 */ /* 0x000fc40000000000 */
[----:B------:R-:W-:Y:S02]  /*25d0*/  @P0 R2UR UR4, R4 ;  /* 0x00000000040402ca */ /* 0x000fe400000e0000 */
[----:B------:R1:W-:Y:S03]  /*25e0*/  SYNCS.ARRIVE.TRANS64.RED.A1T0 RZ, [R0+URZ], RZ ;  /* 0x000000ff00ff79a7 */ /* 0x0003e600081004ff */
[----:B------:R-:W-:-:S04]  /*25f0*/  @UP1 UMOV UR43, UR5 ;  /* 0x00000005002b1c82 */ /* 0x000fc80008000000 */
[----:B------:R-:W-:-:S04]  /*2600*/  @UP1 UMOV UR44, UR6 ;  /* 0x00000006002c1c82 */ /* 0x000fc80008000000 */
[----:B------:R-:W-:Y:S01]  /*2610*/  @UP1 UMOV UR36, UR4 ;  /* 0x0000000400241c82 */ /* 0x000fe20008000000 */
[----:B------:R-:W-:Y:S05]  /*2620*/  BRA.U !UP0, `(.L_x_42) ;  /* 0x0000000108d47547 */ /* 0x000fea000b800000 */
[----:B------:R-:W2:Y:S01]  /*2630*/  LDCU.128 UR16, c[0x0][0xb10] ;  /* 0x00016200ff1077ac */ /* 0x000ea20008000c00 */
[----:B------:R-:W3:Y:S01]  /*2640*/  LDCU UR23, c[0x0][0xb20] ;  /* 0x00016400ff1777ac */ /* 0x000ee20008000800 */
[----:B------:R-:W4:Y:S01]  /*2650*/  LDCU UR22, c[0x0][0xb0c] ;  /* 0x00016180ff1677ac */ /* 0x000f220008000800 */
[----:B------:R-:W1:Y:S01]  /*2660*/  LDCU.64 UR8, c[0x0][0xb28] ;  /* 0x00016500ff0877ac */ /* 0x000e620008000a00 */
[----:B------:R-:W-:Y:S02]  /*2670*/  UISETP.NE.AND UP3, UPT, UR42, 0x1, UPT ;  /* 0x000000012a00788c */ /* 0x000fe4000bf65270 */
[----:B--2---:R-:W-:Y:S02]  /*2680*/  UIMAD.WIDE.U32 UR6, UR45, UR19, URZ ;  /* 0x000000132d0672a5 */ /* 0x004fe4000f8e00ff */
[----:B------:R-:W-:Y:S02]  /*2690*/  UIMAD.WIDE.U32 UR4, UR46, UR16, URZ ;  /* 0x000000102e0472a5 */ /* 0x000fe4000f8e00ff */
[----:B------:R-:W-:-:S02]  /*26a0*/  UISETP.NE.AND UP0, UPT, UR18, 0x1, UPT ;  /* 0x000000011200788c */ /* 0x000fc4000bf05270 */
[----:B------:R-:W-:Y:S01]  /*26b0*/  UIMAD.WIDE.U32 UR20, UR43, UR19, URZ ;  /* 0x000000132b1472a5 */ /* 0x000fe2000f8e00ff */
[----:B------:R-:W-:Y:S02]  /*26c0*/  UMOV UR6, UR7 ;  /* 0x0000000700067c82 */ /* 0x000fe40008000000 */
[----:B------:R-:W-:Y:S01]  /*26d0*/  UMOV UR4, UR5 ;  /* 0x0000000500047c82 */ /* 0x000fe20008000000 */
[----:B---3--:R-:W-:Y:S02]  /*26e0*/  USHF.R.U32.HI UR6, URZ, UR23, UR6 ;  /* 0x00000017ff067299 */ /* 0x008fe40008011606 */
[----:B----4-:R-:W-:Y:S02]  /*26f0*/  UISETP.NE.AND UP2, UPT, UR22, 0x1, UPT ;  /* 0x000000011600788c */ /* 0x010fe4000bf45270 */
[----:B------:R-:W-:Y:S02]  /*2700*/  USHF.R.U32.HI UR4, URZ, UR17, UR4 ;  /* 0x00000011ff047299 */ /* 0x000fe40008011604 */
[----:B------:R-:W-:-:S02]  /*2710*/  USEL UR5, UR45, UR6, !UP0 ;  /* 0x000000062d057287 */ /* 0x000fc4000c000000 */
[----:B------:R-:W-:Y:S02]  /*2720*/  USEL UR6, UR46, UR4, !UP2 ;  /* 0x000000042e067287 */ /* 0x000fe4000d000000 */
[----:B-1----:R-:W-:Y:S01]  /*2730*/  UIMAD.WIDE.U32 UR10, UR5, UR8, URZ ;  /* 0x00000008050a72a5 */ /* 0x002fe2000f8e00ff */
[----:B------:R-:W-:Y:S01]  /*2740*/  UMOV UR4, UR21 ;  /* 0x0000001500047c82 */ /* 0x000fe20008000000 */
[----:B------:R-:W-:Y:S02]  /*2750*/  UIMAD.WIDE.U32 UR12, UR44, UR16, URZ ;  /* 0x000000102c0c72a5 */ /* 0x000fe4000f8e00ff */
[----:B------:R-:W-:-:S03]  /*2760*/  UIMAD.WIDE.U32 UR20, UR6, UR8, URZ ;  /* 0x00000008061472a5 */ /* 0x000fc6000f8e00ff */
[----:B------:R-:W-:Y:S01]  /*2770*/  UMOV UR10, UR11 ;  /* 0x0000000b000a7c82 */ /* 0x000fe20008000000 */
[----:B------:R-:W-:Y:S02]  /*2780*/  USHF.R.U32.HI UR4, URZ, UR23, UR4 ;  /* 0x00000017ff047299 */ /* 0x000fe40008011604 */
[----:B------:R-:W-:Y:S01]  /*2790*/  @UP3 USHF.R.U32.HI UR5, URZ, UR9, UR10 ;  /* 0x00000009ff053299 */ /* 0x000fe2000801160a */
[----:B------:R-:W-:Y:S01]  /*27a0*/  UMOV UR12, UR13 ;  /* 0x0000000d000c7c82 */ /* 0x000fe20008000000 */
[----:B------:R-:W-:Y:S01]  /*27b0*/  UMOV UR20, UR21 ;  /* 0x0000001500147c82 */ /* 0x000fe20008000000 */
[----:B------:R-:W-:Y:S02]  /*27c0*/  USHF.R.U32.HI UR17, URZ, UR17, UR12 ;  /* 0x00000011ff117299 */ /* 0x000fe4000801160c */
[----:B------:R-:W-:Y:S02]  /*27d0*/  USEL UR4, UR43, UR4, !UP0 ;  /* 0x000000042b047287 */ /* 0x000fe4000c000000 */
[----:B------:R-:W-:-:S02]  /*27e0*/  @UP3 USHF.R.U32.HI UR6, URZ, UR9, UR20 ;  /* 0x00000009ff063299 */ /* 0x000fc40008011614 */
[----:B------:R-:W-:Y:S02]  /*27f0*/  UIMAD UR7, UR42, UR5, URZ ;  /* 0x000000052a0772a4 */ /* 0x000fe4000f8e02ff */
[----:B------:R-:W-:Y:S02]  /*2800*/  USEL UR5, UR44, UR17, !UP2 ;  /* 0x000000112c057287 */ /* 0x000fe4000d000000 */
[----:B------:R-:W-:Y:S02]  /*2810*/  UIMAD UR10, UR42, UR6, URZ ;  /* 0x000000062a0a72a4 */ /* 0x000fe4000f8e02ff */
[----:B------:R-:W-:Y:S02]  /*2820*/  UISETP.GE.AND UP0, UPT, UR4, UR7, UPT ;  /* 0x000000070400728c */ /* 0x000fe4000bf06270 */
[----:B------:R-:W-:Y:S02]  /*2830*/  UIMAD.WIDE.U32 UR12, UR4, UR8, URZ ;  /* 0x00000008040c72a5 */ /* 0x000fe4000f8e00ff */
[----:B------:R-:W-:-:S02]  /*2840*/  UISETP.GE.OR UP0, UPT, UR5, UR10, UP0 ;  /* 0x0000000a0500728c */ /* 0x000fc40008706670 */
        /* <DEDUP_REMOVED lines=19> */
.L_x_42:
[----:B------:R-:W2:Y:S02]  /*2980*/  LDCU UR4, c[0x0][0xb30] ;  /* 0x00016600ff0477ac */ /* 0x000ea40008000800 */
[----:B--2---:R-:W-:-:S09]  /*2990*/  UISETP.NE.AND UP0, UPT, UR4, 0x1, UPT ;  /* 0x000000010400788c */ /* 0x004fd2000bf05270 */
        /* <DEDUP_REMOVED lines=14> */
[----:B------:R-:W-:Y:S02]  /*2a80*/  UIADD3 UR6, UPT, UPT, UR5, -UR4, URZ ;  /* 0x8000000405067290 */ /* 0x000fe4000fffe0ff */
[----:B------:R-:W-:Y:S02]  /*2a90*/  UIADD3 UR4, UPT, UPT, -UR5, UR4, URZ ;  /* 0x0000000405047290 */ /* 0x000fe4000fffe1ff */
[----:B------:R-:W-:Y:S02]  /*2aa0*/  UIMAD UR43, UR6, UR10, UR43 ;  /* 0x0000000a062b72a4 */ /* 0x000fe4000f8e022b */
[----:B------:R-:W-:-:S12]  /*2ab0*/  UIMAD UR44, UR4, UR12, UR44 ;  /* 0x0000000c042c72a4 */ /* 0x000fd8000f8e022c */
.L_x_43:
[----:B------:R-:W-:Y:S01]  /*2ac0*/  VIADD R11, R11, 0x1 ;  /* 0x000000010b0b7836 */ /* 0x000fe20000000000 */
[----:B------:R-:W-:Y:S02]  /*2ad0*/  R2UR UR5, R91 ;  /* 0x000000005b0572ca */ /* 0x000fe400000e0000 */
[----:B------:R-:W-:Y:S02]  /*2ae0*/  R2UR UR4, R90 ;  /* 0x000000005a0472ca */ /* 0x000fe400000e0000 */
[C---:B------:R-:W-:Y:S02]  /*2af0*/  ISETP.NE.AND P0, PT, R11.reuse, 0x2, PT ;  /* 0x000000020b00780c */ /* 0x040fe40003f05270 */
[----:B------:R-:W-:Y:S02]  /*2b00*/  PLOP3.LUT P1, PT, PT, PT, PT, 0x80, 0x8 ;  /* 0x000000000008781c */ /* 0x000fe40003f2f070 */
[----:B------:R-:W-:Y:S02]  /*2b10*/  SEL R3, RZ, 0x1, P0 ;  /* 0x00000001ff037807 */ /* 0x000fe40000000000 */
[----:B------:R-:W-:-:S02]  /*2b20*/  SEL R11, R11, RZ, P0 ;  /* 0x000000ff0b0b7207 */ /* 0x000fc40000000000 */
[----:B------:R-:W-:Y:S01]  /*2b30*/  LOP3.LUT R10, R10, R3, RZ, 0x3c, !PT ;  /* 0x000000030a0a7212 */ /* 0x000fe200078e3cff */
[----:B------:R-:W-:Y:S02]  /*2b40*/  UIADD3 UR25, UPT, UPT, UR44, UR5, URZ ;  /* 0x000000052c197290 */ /* 0x000fe4000fffe0ff */
[----:B------:R-:W-:Y:S01]  /*2b50*/  UIADD3 UR26, UPT, UPT, UR43, UR4, URZ ;  /* 0x000000042b1a7290 */ /* 0x000fe2000fffe0ff */
[----:B------:R-:W-:Y:S11]  /*2b60*/  BRA.U UP1, `(.L_x_44) ;  /* 0xffffffed01b07547 */ /* 0x000ff6000b83ffff */
[----:B------:R-:W-:Y:S01]  /*2b70*/  UIADD3 UR14, UPT, UPT, UR14, 0x28, URZ ;  /* 0x000000280e0e7890 */ /* 0x000fe2000fffe0ff */
[----:B------:R-:W-:-:S03]  /*2b80*/  SHF.L.U32 R3, R12, 0x1f, RZ ;  /* 0x0000001f0c037819 */ /* 0x000fc600000006ff */
[----:B------:R-:W-:-:S09]  /*2b90*/  ULEA UR4, UR15, UR14, 0x3 ;  /* 0x0000000e0f047291 */ /* 0x000fd2000f8e18ff */
[----:B------:R-:W2:Y:S02]  /*2ba0*/  SYNCS.PHASECHK.TRANS64.TRYWAIT P0, [UR4], R3 ;  /* 0x00000003ff0075a7 */ /* 0x000ea40008001104 */
[----:B--2---:R-:W-:Y:S05]  /*2bb0*/  @!P0 BRA `(.L_x_45) ;  /* 0x0000005c00148947 */ /* 0x004fea0003800000 */
.L_x_141:
[----:B------:R-:W-:-:S04]  /*2bc0*/  UIADD3 UR4, UPT, UPT, UR15, 0x1, URZ ;  /* 0x000000010f047890 */ /* 0x000fc8000fffe0ff */
[----:B------:R-:W-:-:S04]  /*2bd0*/  UISETP.NE.AND UP0, UPT, UR4, 0x5, UPT ;  /* 0x000000050400788c */ /* 0x000fc8000bf05270 */
[----:B------:R-:W-:Y:S02]  /*2be0*/  USEL UR6, URZ, 0x1, UP0 ;  /* 0x00000001ff067887 */ /* 0x000fe40008000000 */
[----:B------:R-:W-:-:S04]  /*2bf0*/  USEL UR4, UR4, URZ, UP0 ;  /* 0x000000ff04047287 */ /* 0x000fc80008000000 */
[----:B------:R-:W-:Y:S01]  /*2c00*/  ULEA UR5, UR4, UR14, 0x3 ;  /* 0x0000000e04057291 */ /* 0x000fe2000f8e18ff */
[----:B------:R-:W-:-:S04]  /*2c10*/  LOP3.LUT R2, R12, UR6, RZ, 0x3c, !PT ;  /* 0x000000060c027c12 */ /* 0x000fc8000f8e3cff */
[----:B-1----:R-:W-:-:S04]  /*2c20*/  SHF.L.U32 R3, R2, 0x1f, RZ ;  /* 0x0000001f02037819 */ /* 0x002fc800000006ff */
[----:B------:R-:W1:Y:S02]  /*2c30*/  SYNCS.PHASECHK.TRANS64.TRYWAIT P0, [UR5], R3 ;  /* 0x00000003ff0075a7 */ /* 0x000e640008001105 */
[----:B-1----:R-:W-:Y:S05]  /*2c40*/  @!P0 BRA `(.L_x_46) ;  /* 0x0000005c00088947 */ /* 0x002fea0003800000 */
.L_x_143:
        /* <DEDUP_REMOVED lines=9> */
.L_x_145:
        /* <DEDUP_REMOVED lines=9> */
.L_x_147:
[----:B------:R-:W-:-:S04]  /*2d70*/  UIADD3 UR4, UPT, UPT, UR4, 0x1, URZ ;  /* 0x0000000104047890 */ /* 0x000fc8000fffe0ff */
[----:B------:R-:W-:-:S04]  /*2d80*/  UISETP.NE.AND UP0, UPT, UR4, 0x5, UPT ;  /* 0x000000050400788c */ /* 0x000fc8000bf05270 */
[----:B------:R-:W-:Y:S02]  /*2d90*/  USEL UR5, URZ, 0x1, UP0 ;  /* 0x00000001ff057887 */ /* 0x000fe40008000000 */
[----:B------:R-:W-:-:S04]  /*2da0*/  USEL UR4, UR4, URZ, UP0 ;  /* 0x000000ff04047287 */ /* 0x000fc80008000000 */
[----:B------:R-:W-:Y:S01]  /*2db0*/  ULEA UR4, UR4, UR14, 0x3 ;  /* 0x0000000e04047291 */ /* 0x000fe2000f8e18ff */
[----:B-1----:R-:W-:-:S04]  /*2dc0*/  LOP3.LUT R3, R2, UR5, RZ, 0x3c, !PT ;  /* 0x0000000502037c12 */ /* 0x002fc8000f8e3cff */
[----:B------:R-:W-:Y:S01]  /*2dd0*/  SHF.L.U32 R3, R3, 0x1f, RZ ;  /* 0x0000001f03037819 */ /* 0x000fe200000006ff */
[----:B------:R-:W-:-:S07]  /*2de0*/  IMAD.U32 R0, RZ, RZ, UR4 ;  /* 0x00000004ff007e24 */ /* 0x000fce000f8e00ff */
.L_x_49:
[----:B-1----:R1:W2:Y:S02]  /*2df0*/  SYNCS.PHASECHK.TRANS64.TRYWAIT P0, [R0+URZ], R3 ;  /* 0x00000003000075a7 */ /* 0x0022a400080011ff */
[----:B--2---:R-:W-:Y:S05]  /*2e00*/  @!P0 NANOSLEEP.SYNCS 0x989680 ;  /* 0x009896800000895d */ /* 0x004fea0003900000 */
[----:B------:R-:W2:Y:S02]  /*2e10*/  @!P0 SYNCS.PHASECHK.TRANS64 P0, [R0+URZ], R3 ;  /* 0x00000003000085a7 */ /* 0x000ea400080010ff */
[----:B--2---:R-:W-:Y:S05]  /*2e20*/  @P0 EXIT ;  /* 0x000000000000094d */ /* 0x004fea0003800000 */
[----:B------:R-:W-:Y:S05]  /*2e30*/  BRA `(.L_x_49) ;  /* 0xfffffffc00ec7947 */ /* 0x000fea000383ffff */
.L_x_22:
[----:B------:R-:W-:-:S04]  /*2e40*/  UISETP.NE.AND UP0, UPT, UR55, URZ, UPT ;  /* 0x000000ff3700728c */ /* 0x000fc8000bf05270 */
[----:B------:R-:W-:-:S09]  /*2e50*/  UISETP.NE.OR UP0, UPT, UR22, 0x1, UP0 ;  /* 0x000000011600788c */ /* 0x000fd20008705670 */
[----:B------:R-:W-:Y:S05]  /*2e60*/  BRA.U UP0, `(.L_x_50) ;  /* 0x0000000500487547 */ /* 0x000fea000b800000 */
[----:B------:R-:W-:Y:S01]  /*2e70*/  ISETP.GE.U32.AND P2, PT, R0, 0x8, PT ;  /* 0x000000080000780c */ /* 0x000fe20003f46070 */
[----:B------:R-:W-:Y:S01]  /*2e80*/  IMAD.MOV.U32 R12, RZ, RZ, 0x1 ;  /* 0x00000001ff0c7424 */ /* 0x000fe200078e00ff */
[----:B------:R-:W-:Y:S02]  /*2e90*/  CS2R R10, SRZ ;  /* 0x00000000000a7805 */ /* 0x000fe4000001ff00 */
[----:B------:R-:W-:Y:S01]  /*2ea0*/  CS2R R8, SRZ ;  /* 0x0000000000087805 */ /* 0x000fe2000001ff00 */
[----:B------:R-:W-:Y:S01]  /*2eb0*/  UMOV UR6, 0x400 ;  /* 0x0000040000067882 */ /* 0x000fe20000000000 */
[----:B------:R-:W-:Y:S01]  /*2ec0*/  UMOV UR5, URZ ;  /* 0x000000ff00057c82 */ /* 0x000fe20008000000 */
[----:B------:R-:W-:-:S12]  /*2ed0*/  ULEA UR6, UR55, UR6, 0x18 ;  /* 0x0000000637067291 */ /* 0x000fd8000f8ec0ff */
.L_x_54:
[----:B------:R-:W-:Y:S02]  /*2ee0*/  LEA R2, R8, UR6, 0x3 ;  /* 0x0000000608027c11 */ /* 0x000fe4000f8e18ff */
[----:B------:R-:W-:-:S03]  /*2ef0*/  SHF.L.U32 R5, R9, 0x1f, RZ ;  /* 0x0000001f09057819 */ /* 0x000fc600000006ff */
[----:B------:R-:W-:Y:S01]  /*2f00*/  VIADD R4, R2, 0x100 ;  /* 0x0000010002047836 */ /* 0x000fe20000000000 */
[----:B------:R-:W2:Y:S02]  /*2f10*/  SYNCS.PHASECHK.TRANS64.TRYWAIT P0, [R2+URZ+0xf0], R5 ;  /* 0x0000f005020075a7 */ /* 0x000ea400080011ff */
[----:B--2---:R-:W-:Y:S05]  /*2f20*/  @!P0 BRA `(.L_x_51) ;  /* 0x0000005800988947 */ /* 0x004fea0003800000 */
.L_x_148:
[----:B------:R-:W-:Y:S01]  /*2f30*/  ULEA UR4, UR5, UR6, 0x3 ;  /* 0x0000000605047291 */ /* 0x000fe2000f8e18ff */
[----:B------:R-:W-:Y:S02]  /*2f40*/  PRMT R4, RZ, 0x654, R4 ;  /* 0x00000654ff047816 */ /* 0x000fe40000000004 */
[----:B--2---:R-:W-:Y:S01]  /*2f50*/  SHF.L.U32 R5, R12, 0x1f, RZ ;  /* 0x0000001f0c057819 */ /* 0x004fe200000006ff */
[----:B------:R-:W-:Y:S01]  /*2f60*/  UIADD3 UR7, UPT, UPT, UR4, 0x90, URZ ;  /* 0x0000009004077890 */ /* 0x000fe2000fffe0ff */
[----:B------:R2:W-:Y:S05]  /*2f70*/  SYNCS.ARRIVE.TRANS64.RED.A1T0 RZ, [R4+URZ], RZ ;  /* 0x000000ff04ff79a7 */ /* 0x0005ea00081004ff */
[----:B------:R-:W-:Y:S01]  /*2f80*/  IMAD.U32 R7, RZ, RZ, UR7 ;  /* 0x00000007ff077e24 */ /* 0x000fe2000f8e00ff */
[----:B------:R-:W3:Y:S04]  /*2f90*/  SYNCS.PHASECHK.TRANS64.TRYWAIT P0, [UR4+0xa0], R5 ;  /* 0x0000a005ff0075a7 */ /* 0x000ee80008001104 */
[----:B------:R-:W-:Y:S01]  /*2fa0*/  PRMT R6, R0, 0x654, R7 ;  /* 0x0000065400067816 */ /* 0x000fe20000000007 */
[----:B--2---:R-:W-:Y:S01]  /*2fb0*/  @!P2 IMAD.MOV.U32 R4, RZ, RZ, 0x10 ;  /* 0x00000010ff04a424 */ /* 0x004fe200078e00ff */
[----:B---3--:R-:W-:Y:S06]  /*2fc0*/  @!P0 BRA `(.L_x_52) ;  /* 0x0000005800848947 */ /* 0x008fec0003800000 */
.L_x_150:
[----:B------:R-:W-:Y:S01]  /*2fd0*/  ULEA UR8, UR5, UR6, 0x4 ;  /* 0x0000000605087291 */ /* 0x000fe2000f8e20ff */
[----:B------:R-:W-:Y:S01]  /*2fe0*/  SEL R3, R6, R3, !P2 ;  /* 0x0000000306037207 */ /* 0x000fe20005000000 */
[----:B------:R-:W-:Y:S01]  /*2ff0*/  UIADD3 UR9, UPT, UPT, UR4, 0x90, URZ ;  /* 0x0000009004097890 */ /* 0x000fe2000fffe0ff */
[----:B--2---:R-:W-:Y:S01]  /*3000*/  LEA R2, R11, UR6, 0x3 ;  /* 0x000000060b027c11 */ /* 0x004fe2000f8e18ff */
[----:B------:R-:W-:Y:S01]  /*3010*/  UIADD3 UR8, UPT, UPT, UR8, 0x120, URZ ;  /* 0x0000012008087890 */ /* 0x000fe2000fffe0ff */
[----:B------:R-:W-:Y:S01]  /*3020*/  SHF.L.U32 R5, R10, 0x1f, RZ ;  /* 0x0000001f0a057819 */ /* 0x000fe200000006ff */
[----:B------:R2:W-:Y:S01]  /*3030*/  @!P2 SYNCS.ARRIVE.TRANS64.RED RZ, [R3+URZ], R4 ;  /* 0x0000000403ffa9a7 */ /* 0x0005e200080004ff */
[----:B------:R-:W-:Y:S01]  /*3040*/  UIADD3 UR4, UPT, UPT, UR5, 0x1, URZ ;  /* 0x0000000105047890 */ /* 0x000fe2000fffe0ff */
[----:B------:R-:W-:-:S03]  /*3050*/  VIADD R8, R8, 0x1 ;  /* 0x0000000108087836 */ /* 0x000fc60000000000 */
[----:B------:R-:W-:Y:S02]  /*3060*/  UISETP.NE.AND UP0, UPT, UR4, 0x2, UPT ;  /* 0x000000020400788c */ /* 0x000fe4000bf05270 */
[----:B------:R-:W-:Y:S06]  /*3070*/  UGETNEXTWORKID.BROADCAST [UR8], [UR9] ;  /* 0x00000000080073ca */ /* 0x000fec0008000100 */
[----:B------:R-:W-:Y:S01]  /*3080*/  USEL UR7, URZ, 0x1, UP0 ;  /* 0x00000001ff077887 */ /* 0x000fe20008000000 */
[----:B------:R-:W-:Y:S01]  /*3090*/  ISETP.NE.AND P0, PT, R8, 0x2, PT ;  /* 0x000000020800780c */ /* 0x000fe20003f05270 */
[----:B------:R-:W-:Y:S01]  /*30a0*/  USEL UR5, UR4, URZ, UP0 ;  /* 0x000000ff04057287 */ /* 0x000fe20008000000 */
[----:B------:R-:W3:Y:S03]  /*30b0*/  SYNCS.PHASECHK.TRANS64.TRYWAIT P1, [R2+URZ+0x90], R5 ;  /* 0x00009005020075a7 */ /* 0x000ee600080211ff */
[----:B------:R-:W-:Y:S01]  /*30c0*/  LOP3.LUT R12, R12, UR7, RZ, 0x3c, !PT ;  /* 0x000000070c0c7c12 */ /* 0x000fe2000f8e3cff */
[----:B--23--:R-:W-:Y:S07]  /*30d0*/  @!P1 BRA `(.L_x_53) ;  /* 0x0000005800589947 */ /* 0x00cfee0003800000 */
.L_x_151:
[C---:B------:R-:W-:Y:S01]  /*30e0*/  LEA R4, R11.reuse, UR6, 0x4 ;  /* 0x000000060b047c11 */ /* 0x040fe2000f8e20ff */
[----:B--2---:R-:W-:Y:S01]  /*30f0*/  VIADD R2, R2, 0xa0 ;  /* 0x000000a002027836 */ /* 0x004fe20000000000 */
[----:B------:R-:W-:Y:S01]  /*3100*/  SEL R8, R8, RZ, P0 ;  /* 0x000000ff08087207 */ /* 0x000fe20000000000 */
[----:B------:R-:W-:-:S03]  /*3110*/  VIADD R11, R11, 0x1 ;  /* 0x000000010b0b7836 */ /* 0x000fc60000000000 */
[----:B------:R-:W2:Y:S01]  /*3120*/  LDS.128 R4, [R4+0x120] ;  /* 0x0001200004047984 */ /* 0x000ea20000000c00 */
[----:B------:R-:W-:Y:S02]  /*3130*/  PRMT R2, RZ, 0x654, R2 ;  /* 0x00000654ff027816 */ /* 0x000fe40000000002 */
[C---:B------:R-:W-:Y:S01]  /*3140*/  ISETP.NE.AND P1, PT, R11.reuse, 0x2, PT ;  /* 0x000000020b00780c */ /* 0x040fe20003f25270 */
[----:B------:R-:W-:Y:S01]  /*3150*/  @!PT LDS RZ, [RZ] ;  /* 0x00000000fffff984 */ /* 0x000fe20000000800 */
[----:B------:R-:W-:Y:S01]  /*3160*/  @!PT LDS RZ, [RZ] ;  /* 0x00000000fffff984 */ /* 0x000fe20000000800 */
[----:B------:R-:W-:Y:S01]  /*3170*/  @!PT LDS RZ, [RZ] ;  /* 0x00000000fffff984 */ /* 0x000fe20000000800 */
[----:B------:R-:W-:Y:S01]  /*3180*/  @!PT LDS RZ, [RZ] ;  /* 0x00000000fffff984 */ /* 0x000fe20000000800 */
[----:B------:R3:W-:Y:S06]  /*3190*/  MEMBAR.ALL.CTA ;  /* 0x0000000000007992 */ /* 0x0007ec0000008000 */
[----:B---3--:R-:W3:Y:S01]  /*31a0*/  FENCE.VIEW.ASYNC.S ;  /* 0x00000000000073c6 */ /* 0x008ee20000000000 */
[----:B------:R-:W-:Y:S01]  /*31b0*/  SEL R11, R11, RZ, P1 ;  /* 0x000000ff0b0b7207 */ /* 0x000fe20000800000 */
[----:B---3--:R3:W-:Y:S01]  /*31c0*/  SYNCS.ARRIVE.TRANS64.RED.A1T0 RZ, [R2+URZ], RZ ;  /* 0x000000ff02ff79a7 */ /* 0x0087e200081004ff */
[----:B--2---:R-:W-:-:S02]  /*31d0*/  LOP3.LUT P3, RZ, R6, 0x1, RZ, 0xc0, !PT ;  /* 0x0000000106ff7812 */ /* 0x004fc4000786c0ff */
[----:B------:R-:W-:-:S04]  /*31e0*/  SEL R5, RZ, 0x1, P1 ;  /* 0x00000001ff057807 */ /* 0x000fc80000800000 */
[----:B------:R-:W-:Y:S02]  /*31f0*/  LOP3.LUT R10, R10, R5, RZ, 0x3c, !PT ;  /* 0x000000050a0a7212 */ /* 0x000fe400078e3cff */
[----:B---3--:R-:W-:-:S04]  /*3200*/  SEL R2, RZ, 0x1, P0 ;  /* 0x00000001ff027807 */ /* 0x008fc80000000000 */
[----:B------:R-:W-:Y:S01]  /*3210*/  LOP3.LUT R9, R9, R2, RZ, 0x3c, !PT ;  /* 0x0000000209097212 */ /* 0x000fe200078e3cff */
[----:B------:R-:W-:Y:S06]  /*3220*/  @P3 BRA `(.L_x_54) ;  /* 0xfffffffc002c3947 */ /* 0x000fec000383ffff */
[----:B------:R-:W-:Y:S01]  /*3230*/  ULEA UR4, UR5, UR6, 0x3 ;  /* 0x0000000605047291 */ /* 0x000fe2000f8e18ff */
[----:B------:R-:W-:-:S08]  /*3240*/  SHF.L.U32 R3, R12, 0x1f, RZ ;  /* 0x0000001f0c037819 */ /* 0x000fd000000006ff */
[----:B------:R-:W2:Y:S02]  /*3250*/  SYNCS.PHASECHK.TRANS64 P0, [UR4+0xa0], R3 ;  /* 0x0000a003ff0075a7 */ /* 0x000ea40008001004 */
[----:B--2---:R-:W-:Y:S05]  /*3260*/  @P0 BRA `(.L_x_55) ;  /* 0x0000000000080947 */ /* 0x004fea0003800000 */
[----:B------:R-:W2:Y:S02]  /*3270*/  SYNCS.PHASECHK.TRANS64.TRYWAIT P0, [UR4+0xa0], R3 ;  /* 0x0000a003ff0075a7 */ /* 0x000ea40008001104 */
[----:B--2---:R-:W-:Y:S05]  /*3280*/  @!P0 BRA `(.L_x_56) ;  /* 0x0000005800008947 */ /* 0x004fea0003800000 */
.L_x_55:
[----:B------:R-:W-:-:S04]  /*3290*/  UIADD3 UR7, UPT, UPT, UR5, 0x1, URZ ;  /* 0x0000000105077890 */ /* 0x000fc8000fffe0ff */
[----:B------:R-:W-:-:S04]  /*32a0*/  UISETP.NE.AND UP0, UPT, UR7, 0x2, UPT ;  /* 0x000000020700788c */ /* 0x000fc8000bf05270 */
[----:B------:R-:W-:Y:S02]  /*32b0*/  USEL UR8, URZ, 0x1, UP0 ;  /* 0x00000001ff087887 */ /* 0x000fe40008000000 */
[----:B------:R-:W-:-:S04]  /*32c0*/  USEL UR7, UR7, URZ, UP0 ;  /* 0x000000ff07077287 */ /* 0x000fc80008000000 */
[----:B------:R-:W-:Y:S01]  /*32d0*/  ULEA UR7, UR7, UR6, 0x3 ;  /* 0x0000000607077291 */ /* 0x000fe2000f8e18ff */
[----:B--2---:R-:W-:-:S04]  /*32e0*/  LOP3.LUT R3, R12, UR8, RZ, 0x3c, !PT ;  /* 0x000000080c037c12 */ /* 0x004fc8000f8e3cff */
[----:B------:R-:W-:-:S04]  /*32f0*/  SHF.L.U32 R0, R3, 0x1f, RZ ;  /* 0x0000001f03007819 */ /* 0x000fc800000006ff */
[----:B------:R-:W2:Y:S02]  /*3300*/  SYNCS.PHASECHK.TRANS64 P0, [UR7+0xa0], R0 ;  /* 0x0000a000ff0075a7 */ /* 0x000ea40008001007 */
[----:B-12---:R-:W-:Y:S05]  /*3310*/  @P0 EXIT ;  /* 0x000000000000094d */ /* 0x006fea0003800000 */
[----:B------:R-:W-:Y:S02]  /*3320*/  SHF.L.U32 R3, R3, 0x1f, RZ ;  /* 0x0000001f03037819 */ /* 0x000fe400000006ff */
[----:B------:R-:W-:-:S07]  /*3330*/  MOV R0, UR7 ;  /* 0x0000000700007c02 */ /* 0x000fce0008000f00 */
.L_x_57:
[----:B-1----:R1:W2:Y:S02]  /*3340*/  SYNCS.PHASECHK.TRANS64.TRYWAIT P0, [R0+URZ+0xa0], R3 ;  /* 0x0000a003000075a7 */ /* 0x0022a400080011ff */
[----:B--2---:R-:W-:Y:S05]  /*3350*/  @!P0 NANOSLEEP.SYNCS 0x989680 ;  /* 0x009896800000895d */ /* 0x004fea0003900000 */
[----:B------:R-:W2:Y:S02]  /*3360*/  @!P0 SYNCS.PHASECHK.TRANS64 P0, [R0+URZ+0xa0], R3 ;  /* 0x0000a003000085a7 */ /* 0x000ea400080010ff */
[----:B--2---:R-:W-:Y:S05]  /*3370*/  @P0 EXIT ;  /* 0x000000000000094d */ /* 0x004fea0003800000 */
[----:B------:R-:W-:Y:S05]  /*3380*/  BRA `(.L_x_57) ;  /* 0xfffffffc00ec7947 */ /* 0x000fea000383ffff */
.L_x_50:
[----:B------:R-:W-:Y:S05]  /*3390*/  BRA.U UP5, `(.L_x_58) ;  /* 0x0000001505487547 */ /* 0x000fea000b800000 */
[----:B------:R-:W-:Y:S01]  /*33a0*/  UMOV UR4, 0x40 ;  /* 0x0000004000047882 */ /* 0x000fe20000000000 */
[----:B------:R-:W-:Y:S01]  /*33b0*/  NOP ;  /* 0x0000000000007918 */ /* 0x000fe20000000000 */
[----:B------:R-:W-:Y:S01]  /*33c0*/  ULEA UR5, UR55, UR4, 0x18 ;  /* 0x0000000437057291 */ /* 0x000fe2000f8ec0ff */
[----:B------:R-:W-:Y:S02]  /*33d0*/  UMOV UR6, 0x400 ;  /* 0x0000040000067882 */ /* 0x000fe40000000000 */
[----:B------:R-:W-:-:S06]  /*33e0*/  ULEA UR6, UR55, UR6, 0x18 ;  /* 0x0000000637067291 */ /* 0x000fcc000f8ec0ff */
[----:B------:R-:W2:Y:S02]  /*33f0*/  LDS.U8 R0, [UR5+0x1c] ;  /* 0x00001c05ff007984 */ /* 0x000ea40008000000 */
[----:B--2---:R-:W-:-:S13]  /*3400*/  ISETP.NE.AND P0, PT, R0, RZ, PT ;  /* 0x000000ff0000720c */ /* 0x004fda0003f05270 */
[----:B------:R-:W-:Y:S05]  /*3410*/  @P0 BRA `(.L_x_59) ;  /* 0x0000000400080947 */ /* 0x000fea0003800000 */
[----:B------:R-:W-:Y:S02]  /*3420*/  UISETP.NE.U32.AND UP1, UPT, UR68, 0x1, UPT ;  /* 0x000000014400788c */ /* 0x000fe4000bf25070 */
[----:B------:R-:W-:-:S07]  /*3430*/  UIADD3 UR7, UPT, UPT, UR5, 0x8, URZ ;  /* 0x0000000805077890 */ /* 0x000fce000fffe0ff */
[----:B------:R-:W-:Y:S05]  /*3440*/  BRA.U !UP1, `(.L_x_60) ;  /* 0x00000001099c7547 */ /* 0x000fea000b800000 */
[----:B------:R-:W-:Y:S01]  /*3450*/  ELECT P0, URZ, PT ;  /* 0x0000000000ff782f */ /* 0x000fe20003800000 */
[----:B------:R-:W-:-:S12]  /*3460*/  BSSY B0, `(.L_x_60) ;  /* 0x0000025000007945 */ /* 0x000fd80003800000 */
[----:B------:R-:W-:Y:S05]  /*3470*/  @!P0 BRA `(.L_x_61) ;  /* 0x00000000008c8947 */ /* 0x000fea0003800000 */
[----:B------:R-:W-:-:S05]  /*3480*/  UMOV UR4, 0x10 ;  /* 0x0000001000047882 */ /* 0x000fca0000000000 */
[----:B------:R-:W-:Y:S04]  /*3490*/  DEPBAR.LE SB2, 0x36 ;  /* 0x0000ad800000791a */ /* 0x000fe80000000000 */
[----:B------:R-:W2:Y:S02]  /*34a0*/  UTCATOMSWS.2CTA.FIND_AND_SET.ALIGN UP0, UR4, UR4 ;  /* 0x00000004000475e3 */ /* 0x000ea40008200800 */
[----:B--2---:R-:W-:Y:S01]  /*34b0*/  MOV R11, UR4 ;  /* 0x00000004000b7c02 */ /* 0x004fe20008000f00 */
[----:B------:R-:W-:Y:S06]  /*34c0*/  BRA.U UP0, `(.L_x_62) ;  /* 0x0000000100187547 */ /* 0x000fec000b800000 */
.L_x_63:
[----:B------:R-:W-:Y:S05]  /*34d0*/  NANOSLEEP 0x64 ;  /* 0x000000640000795d */ /* 0x000fea0003800000 */
[----:B------:R-:W-:-:S05]  /*34e0*/  UMOV UR4, 0x10 ;  /* 0x0000001000047882 */ /* 0x000fca0000000000 */
[----:B------:R-:W-:Y:S04]  /*34f0*/  DEPBAR.LE SB2, 0x36 ;  /* 0x0000ad800000791a */ /* 0x000fe80000000000 */
[----:B------:R-:W2:Y:S02]  /*3500*/  UTCATOMSWS.2CTA.FIND_AND_SET.ALIGN UP0, UR4, UR4 ;  /* 0x00000004000475e3 */ /* 0x000ea40008200800 */
[----:B--2---:R-:W-:Y:S01]  /*3510*/  MOV R11, UR4 ;  /* 0x00000004000b7c02 */ /* 0x004fe20008000f00 */
[----:B------:R-:W-:Y:S05]  /*3520*/  BRA.U !UP0, `(.L_x_63) ;  /* 0xfffffffd08e87547 */ /* 0x000fea000b83ffff */
.L_x_62:
[----:B------:R-:W2:Y:S01]  /*3530*/  LDS R7, [UR5+0x10] ;  /* 0x00001005ff077984 */ /* 0x000ea20008000800 */
[----:B------:R-:W-:Y:S01]  /*3540*/  IMAD.U32 R5, RZ, RZ, UR6 ;  /* 0x00000006ff057e24 */ /* 0x000fe2000f8e00ff */
[----:B------:R-:W-:-:S03]  /*3550*/  MOV R4, UR69 ;  /* 0x0000004500047c02 */ /* 0x000fc60008000f00 */
[----:B------:R-:W-:Y:S01]  /*3560*/  VIADD R5, R5, 0x140 ;  /* 0x0000014005057836 */ /* 0x000fe20000000000 */
[----:B--2---:R-:W-:-:S04]  /*3570*/  SHF.L.U32 R7, R7, 0x1f, RZ ;  /* 0x0000001f07077819 */ /* 0x004fc800000006ff */
[----:B------:R-:W2:Y:S02]  /*3580*/  SYNCS.PHASECHK.TRANS64.TRYWAIT P0, [UR5+0x8], R7 ;  /* 0x00000807ff0075a7 */ /* 0x000ea40008001105 */
[----:B--2---:R-:W-:Y:S05]  /*3590*/  @P0 BRA `(.L_x_64) ;  /* 0x0000000000080947 */ /* 0x004fea0003800000 */
[----:B------:R-:W2:Y:S02]  /*35a0*/  SYNCS.PHASECHK.TRANS64.TRYWAIT P0, [UR5+0x8], R7 ;  /* 0x00000807ff0075a7 */ /* 0x000ea40008001105 */
[----:B--2---:R-:W-:Y:S05]  /*35b0*/  @!P0 BRA `(.L_x_65) ;  /* 0x00000054004c8947 */ /* 0x004fea0003800000 */
.L_x_64:
[----:B--2---:R-:W-:Y:S01]  /*35c0*/  HFMA2 R0, -RZ, RZ, 0, 5.9604644775390625e-08 ;  /* 0x00000001ff007431 */ /* 0x004fe200000001ff */
[----:B------:R-:W-:Y:S01]  /*35d0*/  UPRMT UR4, UR69, 0x654, UR7 ;  /* 0x0000065445047896 */ /* 0x000fe20008000007 */
[----:B------:R-:W-:Y:S01]  /*35e0*/  IMAD.MOV.U32 R8, RZ, RZ, 0xffff ;  /* 0x0000ffffff087424 */ /* 0x000fe200078e00ff */
[----:B------:R-:W-:Y:S01]  /*35f0*/  PRMT R4, R4, 0x654, R5 ;  /* 0x0000065404047816 */ /* 0x000fe20000000005 */
[----:B------:R-:W-:Y:S02]  /*3600*/  IMAD.MOV.U32 R6, RZ, RZ, 0x4 ;  /* 0x00000004ff067424 */ /* 0x000fe400078e00ff */
[----:B------:R-:W-:Y:S01]  /*3610*/  IMAD.SHL.U32 R9, R11, 0x20, RZ ;  /* 0x000000200b097824 */ /* 0x000fe200078e00ff */
[----:B------:R-:W-:Y:S02]  /*3620*/  MOV R5, UR4 ;  /* 0x0000000400057c02 */ /* 0x000fe40008000f00 */
[-C--:B------:R-:W-:Y:S01]  /*3630*/  SHF.L.U32 R8, R8, R11.reuse, RZ ;  /* 0x0000000b08087219 */ /* 0x080fe200000006ff */
[----:B------:R2:W-:Y:S01]  /*3640*/  SYNCS.ARRIVE.TRANS64.RED RZ, [UR4], R6 ;  /* 0x00000006ffff79a7 */ /* 0x0005e20008000404 */
[----:B------:R-:W-:Y:S01]  /*3650*/  SHF.L.U32 R7, R0, R11, RZ ;  /* 0x0000000b00077219 */ /* 0x000fe200000006ff */
[----:B------:R2:W-:Y:S04]  /*3660*/  STS [UR6+0x140], R9 ;  /* 0x00014009ff007988 */ /* 0x0005e80008000806 */
[----:B------:R2:W-:Y:S04]  /*3670*/  STAS [R4.64], R11 ;  /* 0x0000000b04007dbd */ /* 0x0005e8000c0008ff */
[----:B------:R2:W-:Y:S04]  /*3680*/  ATOMS.OR RZ, [UR5+0x14], R8 ;  /* 0x00001408ffff798c */ /* 0x0005e8000b000005 */
[----:B------:R2:W-:Y:S04]  /*3690*/  ATOMS.OR RZ, [UR5+0x18], R7 ;  /* 0x00001807ffff798c */ /* 0x0005e8000b000005 */
[----:B------:R2:W-:Y:S02]  /*36a0*/  ATOMS.XOR RZ, [UR5+0x10], R0 ;  /* 0x00001000ffff798c */ /* 0x0005e4000b800005 */
.L_x_61:
[----:B-1----:R-:W-:Y:S05]  /*36b0*/  BSYNC B0 ;  /* 0x0000000000007941 */ /* 0x002fea0003800000 */
.L_x_60:
[----:B------:R-:W-:Y:S05]  /*36c0*/  BRA.U UP1, `(.L_x_66) ;  /* 0x00000001016c7547 */ /* 0x000fea000b800000 */
[----:B------:R-:W-:-:S03]  /*36d0*/  UMOV UR4, 0xffffffff ;  /* 0xffffffff00047882 */ /* 0x000fc60000000000 */
[----:B------:R-:W-:Y:S05]  /*36e0*/  BRA.DIV UR4, `(.L_x_67) ;  /* 0x0000005604187947 */ /* 0x000fea000b800000 */
[----:B------:R-:W-:-:S13]  /*36f0*/  ELECT P0, URZ, PT ;  /* 0x0000000000ff782f */ /* 0x000fda0003800000 */
.L_x_155:
[----:B------:R-:W-:Y:S05]  /*3700*/  @!P0 BRA `(.L_x_66) ;  /* 0x00000000005c8947 */ /* 0x000fea0003800000 */
[----:B--2---:R-:W2:Y:S02]  /*3710*/  LDS R5, [UR5+0x10] ;  /* 0x00001005ff057984 */ /* 0x004ea40008000800 */
[----:B--2---:R-:W-:-:S04]  /*3720*/  SHF.L.U32 R5, R5, 0x1f, RZ ;  /* 0x0000001f05057819 */ /* 0x004fc800000006ff */
[----:B------:R-:W2:Y:S02]  /*3730*/  SYNCS.PHASECHK.TRANS64.TRYWAIT P0, [UR5+0x8], R5 ;  /* 0x00000805ff0075a7 */ /* 0x000ea40008001105 */
[----:B--2---:R-:W-:Y:S05]  /*3740*/  @P0 BRA `(.L_x_68) ;  /* 0x0000000000080947 */ /* 0x004fea0003800000 */
[----:B------:R-:W2:Y:S02]  /*3750*/  SYNCS.PHASECHK.TRANS64.TRYWAIT P0, [UR5+0x8], R5 ;  /* 0x00000805ff0075a7 */ /* 0x000ea40008001105 */
[----:B--2---:R-:W-:Y:S05]  /*3760*/  @!P0 BRA `(.L_x_69) ;  /* 0x00000054001c8947 */ /* 0x004fea0003800000 */
.L_x_68:
[----:B------:R-:W3:Y:S01]  /*3770*/  LDS R7, [UR6+0x140] ;  /* 0x00014006ff077984 */ /* 0x000ee20008000800 */
[----:B--2---:R-:W-:Y:S02]  /*3780*/  HFMA2 R0, -RZ, RZ, 0, 5.9604644775390625e-08 ;  /* 0x00000001ff007431 */ /* 0x004fe400000001ff */
[----:B------:R-:W-:Y:S01]  /*3790*/  IMAD.MOV.U32 R4, RZ, RZ, 0xffff ;  /* 0x0000ffffff047424 */ /* 0x000fe200078e00ff */
[----:B------:R-:W-:Y:S01]  /*37a0*/  UPRMT UR4, UR69, 0x654, UR7 ;  /* 0x0000065445047896 */ /* 0x000fe20008000007 */
[----:B---3--:R-:W-:-:S03]  /*37b0*/  IMAD.SHL.U32 R5, R7, 0x20, RZ ;  /* 0x0000002007057824 */ /* 0x008fc600078e00ff */
[-C--:B------:R-:W-:Y:S02]  /*37c0*/  SHF.L.U32 R4, R4, R7.reuse, RZ ;  /* 0x0000000704047219 */ /* 0x080fe400000006ff */
[----:B------:R-:W-:Y:S01]  /*37d0*/  SHF.L.U32 R7, R0, R7, RZ ;  /* 0x0000000700077219 */ /* 0x000fe200000006ff */
[----:B------:R3:W-:Y:S04]  /*37e0*/  STS [UR6+0x140], R5 ;  /* 0x00014005ff007988 */ /* 0x0007e80008000806 */
[----:B------:R3:W-:Y:S04]  /*37f0*/  ATOMS.OR RZ, [UR5+0x14], R4 ;  /* 0x00001404ffff798c */ /* 0x0007e8000b000005 */
[----:B------:R3:W-:Y:S01]  /*3800*/  ATOMS.OR RZ, [UR5+0x18], R7 ;  /* 0x00001807ffff798c */ /* 0x0007e2000b000005 */
[----:B------:R-:W-:Y:S03]  /*3810*/  SYNCS.ARRIVE.TRANS64.RED.A1T0 RZ, [UR4], RZ ;  /* 0x000000ffffff79a7 */ /* 0x000fe60008100404 */
[----:B------:R3:W-:Y:S01]  /*3820*/  ATOMS.XOR RZ, [UR5+0x10], R0 ;  /* 0x00001000ffff798c */ /* 0x0007e2000b800005 */
[----:B------:R-:W-:Y:S05]  /*3830*/  BRA `(.L_x_66) ;  /* 0x0000000000107947 */ /* 0x000fea0003800000 */
.L_x_59:
[----:B------:R-:W-:Y:S02]  /*3840*/  MOV R0, 0xffffffff ;  /* 0xffffffff00007802 */ /* 0x000fe40000000f00 */
[----:B------:R-:W-:-:S03]  /*3850*/  MOV R4, 0x3880 ;  /* 0x0000388000047802 */ /* 0x000fc60000000f00 */
[----:B------:R2:W-:Y:S04]  /*3860*/  STS [UR6+0x140], R0 ;  /* 0x00014000ff007988 */ /* 0x0005e80008000806 */
[----:B-12--5:R-:W-:Y:S05]  /*3870*/  CALL.REL.NOINC `($__internal_1_$__cuda_sm10x_tcgen05_guardrail_trap_phase_invalid_during_alloc) ;  /* 0x00000058007c7944 */ /* 0x026fea0003c00000 */
.L_x_66:
[----:B------:R-:W-:Y:S05]  /*3880*/  WARPSYNC.ALL ;  /* 0x0000000000007948 */ /* 0x000fea0003800000 */
[----:B------:R-:W4:Y:S01]  /*3890*/  S2UR UR4, SR_CgaCtaId ;  /* 0x00000000000479c3 */ /* 0x000f220000008800 */
[----:B------:R-:W-:Y:S01]  /*38a0*/  UMOV UR41, 0x400 ;  /* 0x0000040000297882 */ /* 0x000fe20000000000 */
[----:B------:R-:W-:-:S06]  /*38b0*/  NOP ;  /* 0x0000000000007918 */ /* 0x000fcc0000000000 */
[----:B------:R-:W-:Y:S06]  /*38c0*/  BAR.ARV 0x6, 0xa0 ;  /* 0x0182800000007b1d */ /* 0x000fec0000002000 */
[----:B------:R-:W1:Y:S01]  /*38d0*/  LDCU UR6, c[0x0][0x38c] ;  /* 0x00007180ff0677ac */ /* 0x000e620008000800 */
[----:B------:R-:W-:Y:S01]  /*38e0*/  LOP3.LUT R3, R3, 0xffff, RZ, 0xc0, !PT ;  /* 0x0000ffff03037812 */ /* 0x000fe200078ec0ff */
[----:B--2---:R-:W-:Y:S01]  /*38f0*/  IMAD.MOV.U32 R9, RZ, RZ, 0x1 ;  /* 0x00000001ff097424 */ /* 0x004fe200078e00ff */
[----:B------:R-:W-:Y:S01]  /*3900*/  LOP3.LUT R2, R2, 0xffff, RZ, 0xc0, !PT ;  /* 0x0000ffff02027812 */ /* 0x000fe200078ec0ff */
[----:B------:R-:W-:Y:S01]  /*3910*/  IMAD.MOV.U32 R8, RZ, RZ, RZ ;  /* 0x000000ffff087224 */ /* 0x000fe200078e00ff */
[----:B------:R-:W-:Y:S01]  /*3920*/  R2UR UR43, R3 ;  /* 0x00000000032b72ca */ /* 0x000fe200000e0000 */
[----:B------:R-:W-:Y:S01]  /*3930*/  UMOV UR47, URZ ;  /* 0x000000ff002f7c82 */ /* 0x000fe20008000000 */
[----:B------:R-:W-:-:S02]  /*3940*/  R2UR UR65, R2 ;  /* 0x00000000024172ca */ /* 0x000fc400000e0000 */
[----:B------:R-:W-:Y:S01]  /*3950*/  CS2R R2, SRZ ;  /* 0x0000000000027805 */ /* 0x000fe2000001ff00 */
[----:B------:R-:W-:Y:S01]  /*3960*/  UMOV UR38, URZ ;  /* 0x000000ff00267c82 */ /* 0x000fe20008000000 */
[----:B----4-:R-:W-:Y:S01]  /*3970*/  ULEA UR41, UR4, UR41, 0x18 ;  /* 0x0000002904297291 */ /* 0x010fe2000f8ec0ff */
[----:B------:R-:W-:Y:S01]  /*3980*/  UMOV UR37, URZ ;  /* 0x000000ff00257c82 */ /* 0x000fe20008000000 */
[----:B------:R-:W-:Y:S02]  /*3990*/  UISETP.NE.AND UP3, UPT, UR68, URZ, UPT ;  /* 0x000000ff4400728c */ /* 0x000fe4000bf65270 */
[----:B------:R-:W-:Y:S02]  /*39a0*/  UIADD3 UR5, UPT, UPT, UR41, 0x6400, URZ ;  /* 0x0000640029057890 */ /* 0x000fe4000fffe0ff */
[----:B------:R-:W-:-:S03]  /*39b0*/  UIADD3 UR4, UPT, UPT, UR41, 0x2e400, URZ ;  /* 0x0002e40029047890 */ /* 0x000fc6000fffe0ff */
[----:B---3--:R-:W2:Y:S01]  /*39c0*/  LDS R0, [UR41+0x140] ;  /* 0x00014029ff007984 */ /* 0x008ea20008000800 */
[----:B-1----:R-:W-:Y:S02]  /*39d0*/  UIADD3 UR6, UPT, UPT, UR6, 0x7f, URZ ;  /* 0x0000007f06067890 */ /* 0x002fe4000fffe0ff */
[----:B------:R-:W-:Y:S02]  /*39e0*/  USHF.R.U32.HI UR5, URZ, 0x4, UR5 ;  /* 0x00000004ff057899 */ /* 0x000fe40008011605 */
[----:B------:R-:W-:Y:S02]  /*39f0*/  USHF.R.S32.HI UR64, URZ, 0x1f, UR6 ;  /* 0x0000001fff407899 */ /* 0x000fe40008011406 */
[----:B------:R-:W-:Y:S02]  /*3a00*/  USHF.R.U32.HI UR4, URZ, 0x4, UR4 ;  /* 0x00000004ff047899 */ /* 0x000fe40008011604 */
[----:B------:R-:W-:Y:S02]  /*3a10*/  ULEA.HI UR64, UR64, UR6, URZ, 0x7 ;  /* 0x0000000640407291 */ /* 0x000fe4000f8f38ff */
[----:B------:R-:W-:-:S02]  /*3a20*/  ULOP3.LUT UR5, UR5, 0x3fff, URZ, 0xc0, !UPT ;  /* 0x00003fff05057892 */ /* 0x000fc4000f8ec0ff */
[----:B------:R-:W-:Y:S02]  /*3a30*/  USHF.R.S32.HI UR64, URZ, 0x7, UR64 ;  /* 0x00000007ff407899 */ /* 0x000fe40008011440 */
[----:B------:R-:W-:Y:S02]  /*3a40*/  ULOP3.LUT UR45, UR4, 0x3fff, URZ, 0xc0, !UPT ;  /* 0x00003fff042d7892 */ /* 0x000fe4000f8ec0ff */
[----:B------:R-:W-:Y:S01]  /*3a50*/  UISETP.LT.AND UP0, UPT, UR64, 0x1, UPT ;  /* 0x000000014000788c */ /* 0x000fe2000bf01270 */
[----:B------:R-:W-:Y:S01]  /*3a60*/  UMOV UR62, 0x0 ;  /* 0x00000000003e7882 */ /* 0x000fe20000000000 */
        /* <DEDUP_REMOVED lines=9> */
[----:B------:R-:W-:-:S02]  /*3b00*/  ULOP3.LUT UR44, UR5, 0x10000, URZ, 0xfc, !UPT ;  /* 0x00010000052c7892 */ /* 0x000fc4000f8efcff */
[----:B------:R-:W-:Y:S02]  /*3b10*/  ULOP3.LUT UR45, UR45, 0x10000, URZ, 0xfc, !UPT ;  /* 0x000100002d2d7892 */ /* 0x000fe4000f8efcff */
[----:B------:R-:W-:Y:S01]  /*3b20*/  USEL UR66, UR64, 0x1, !UP0 ;  /* 0x0000000140427887 */ /* 0x000fe2000c000000 */
[----:B------:R-:W-:Y:S01]  /*3b30*/  UMOV UR52, 0x0 ;  /* 0x0000000000347882 */ /* 0x000fe20000000000 */
[----:B------:R-:W-:Y:S01]  /*3b40*/  UMOV UR53, 0x10100010 ;  /* 0x1010001000357882 */ /* 0x000fe20000000000 */
[----:B------:R-:W-:Y:S01]  /*3b50*/  UMOV UR50, 0x0 ;  /* 0x0000000000327882 */ /* 0x000fe20000000000 */
[----:B------:R-:W-:Y:S01]  /*3b60*/  UMOV UR51, 0x10100010 ;  /* 0x1010001000337882 */ /* 0x000fe20000000000 */
[----:B------:R-:W-:Y:S01]  /*3b70*/  UMOV UR48, 0x0 ;  /* 0x0000000000307882 */ /* 0x000fe20000000000 */
[----:B--2---:R-:W-:Y:S01]  /*3b80*/  R2UR UR67, R0 ;  /* 0x00000000004372ca */ /* 0x004fe200000e0000 */
[----:B------:R-:W-:-:S14]  /*3b90*/  UMOV UR49, 0x10100010 ;  /* 0x1010001000317882 */ /* 0x000fdc0000000000 */
.L_x_77:
[C---:B------:R-:W-:Y:S02]  /*3ba0*/  LEA R0, R8.reuse, UR41, 0x3 ;  /* 0x0000002908007c11 */ /* 0x040fe4000f8e18ff */
[----:B------:R-:W-:Y:S02]  /*3bb0*/  SHF.L.U32 R5, R3, 0x1f, RZ ;  /* 0x0000001f03057819 */ /* 0x000fe400000006ff */
[----:B------:R-:W-:Y:S02]  /*3bc0*/  LEA R4, R8, UR41, 0x4 ;  /* 0x0000002908047c11 */ /* 0x000fe4000f8e20ff */
[----:B------:R-:W1:Y:S02]  /*3bd0*/  SYNCS.PHASECHK.TRANS64.TRYWAIT P0, [R0+URZ+0x90], R5 ;  /* 0x00009005000075a7 */ /* 0x000e6400080011ff */
[----:B-1-3--:R-:W-:Y:S05]  /*3be0*/  @!P0 BRA `(.L_x_70) ;  /* 0x0000005000148947 */ /* 0x00afea0003800000 */
.L_x_156:
[----:B-1----:R-:W1:Y:S01]  /*3bf0*/  LDS.128 R4, [R4+0x120] ;  /* 0x0001200004047984 */ /* 0x002e620000000c00 */
[----:B------:R-:W-:Y:S02]  /*3c00*/  VIADD R0, R0, 0xa0 ;  /* 0x000000a000007836 */ /* 0x000fe40000000000 */
[----:B------:R-:W-:Y:S01]  /*3c10*/  VIADD R8, R8, 0x1 ;  /* 0x0000000108087836 */ /* 0x000fe20000000000 */
[----:B------:R-:W-:Y:S01]  /*3c20*/  @!PT LDS RZ, [RZ] ;  /* 0x00000000fffff984 */ /* 0x000fe20000000800 */
[----:B------:R-:W-:Y:S01]  /*3c30*/  @!PT LDS RZ, [RZ] ;  /* 0x00000000fffff984 */ /* 0x000fe20000000800 */
[----:B------:R-:W-:Y:S01]  /*3c40*/  @!PT LDS RZ, [RZ] ;  /* 0x00000000fffff984 */ /* 0x000fe20000000800 */
[----:B------:R-:W-:Y:S01]  /*3c50*/  @!PT LDS RZ, [RZ] ;  /* 0x00000000fffff984 */ /* 0x000fe20000000800 */
[----:B------:R2:W-:Y:S06]  /*3c60*/  MEMBAR.ALL.CTA ;  /* 0x0000000000007992 */ /* 0x0005ec0000008000 */
[----:B--2---:R-:W2:Y:S01]  /*3c70*/  FENCE.VIEW.ASYNC.S ;  /* 0x00000000000073c6 */ /* 0x004ea20000000000 */
[----:B------:R-:W-:-:S04]  /*3c80*/  PRMT R0, RZ, 0x654, R0 ;  /* 0x00000654ff007816 */ /* 0x000fc80000000000 */
[----:B--2---:R2:W-:Y:S01]  /*3c90*/  SYNCS.ARRIVE.TRANS64.RED.A1T0 RZ, [R0+URZ], RZ ;  /* 0x000000ff00ff79a7 */ /* 0x0045e200081004ff */
[----:B-1----:R-:W-:Y:S01]  /*3ca0*/  LOP3.LUT P1, RZ, R6, 0x1, RZ, 0xc0, !PT ;  /* 0x0000000106ff7812 */ /* 0x002fe2000782c0ff */
[----:B--2---:R-:W-:-:S12]  /*3cb0*/  BRA.U UP3, `(.L_x_71) ;  /* 0x0000000503587547 */ /* 0x004fd8000b800000 */
[----:B------:R-:W1:Y:S01]  /*3cc0*/  LDCU UR4, c[0x0][0x38c] ;  /* 0x00007180ff0477ac */ /* 0x000e620008000800 */
[----:B------:R-:W-:Y:S02]  /*3cd0*/  PLOP3.LUT P2, PT, PT, PT, PT, 0x80, 0x8 ;  /* 0x000000000008781c */ /* 0x000fe40003f4f070 */
[----:B------:R-:W-:Y:S01]  /*3ce0*/  SHF.L.U32 R5, R9, 0x1f, RZ ;  /* 0x0000001f09057819 */ /* 0x000fe200000006ff */
[----:B------:R-:W-:Y:S02]  /*3cf0*/  ULEA UR46, UR47, UR41, 0x3 ;  /* 0x000000292f2e7291 */ /* 0x000fe4000f8e18ff */
[----:B------:R-:W-:Y:S02]  /*3d00*/  ULEA UR36, UR47, UR67, 0x6 ;  /* 0x000000432f247291 */ /* 0x000fe4000f8e30ff */
[----:B-1----:R-:W-:-:S06]  /*3d10*/  UISETP.GE.AND UP0, UPT, UR4, 0x1, UPT ;  /* 0x000000010400788c */ /* 0x002fcc000bf06270 */
[----:B------:R-:W-:-:S05]  /*3d20*/  PLOP3.LUT P0, PT, PT, PT, UP0, 0x80, 0x8 ;  /* 0x000000000008781c */ /* 0x000fca0003f0f008 */
[----:B------:R-:W-:-:S08]  /*3d30*/  @UP0 ULEA UR4, UR38, UR41, 0x3 ;  /* 0x0000002926040291 */ /* 0x000fd0000f8e18ff */
[----:B------:R-:W-:-:S04]  /*3d40*/  @P0 SHF.L.U32 R0, R2, 0x1f, RZ ;  /* 0x0000001f02000819 */ /* 0x000fc800000006ff */
[----:B------:R1:W2:Y:S01]  /*3d50*/  @P0 SYNCS.PHASECHK.TRANS64.TRYWAIT P2, [UR4], R0 ;  /* 0x00000000ff0005a7 */ /* 0x0002a20008041104 */
[----:B------:R-:W3:Y:S02]  /*3d60*/  SYNCS.PHASECHK.TRANS64.TRYWAIT P0, [UR46+0xd0], R5 ;  /* 0x0000d005ff0075a7 */ /* 0x000ee4000800112e */
[----:B-123--:R-:W-:Y:S05]  /*3d70*/  @!P0 BRA `(.L_x_72) ;  /* 0x0000004c00c48947 */ /* 0x00efea0003800000 */
.L_x_158:
[----:B------:R-:W-:Y:S01]  /*3d80*/  UMOV UR42, UR37 ;  /* 0x00000025002a7c82 */ /* 0x000fe20008000000 */
[----:B------:R-:W-:Y:S05]  /*3d90*/  BRA.U !UP0, `(.L_x_73) ;  /* 0x0000000508107547 */ /* 0x000fea000b800000 */
[----:B------:R-:W-:Y:S02]  /*3da0*/  UIADD3 UR42, UPT, UPT, UR66, UR37, URZ ;  /* 0x00000025422a7290 */ /* 0x000fe4000fffe0ff */
[----:B------:R-:W-:Y:S01]  /*3db0*/  UPLOP3.LUT UP2, UPT, UPT, UPT, UPT, 0x40, 0x4 ;  /* 0x000000000004789c */ /* 0x000fe20003f4e870 */
[----:B------:R-:W-:Y:S01]  /*3dc0*/  UMOV UR39, UR64 ;  /* 0x0000004000277c82 */ /* 0x000fe20008000000 */
[----:B------:R-:W-:-:S09]  /*3dd0*/  UMOV UR5, UR38 ;  /* 0x0000002600057c82 */ /* 0x000fd20008000000 */
.L_x_76:
[----:B------:R-:W-:Y:S01]  /*3de0*/  ULEA UR7, UR5, UR41, 0x3 ;  /* 0x0000002905077291 */ /* 0x000fe2000f8e18ff */
[----:B--23--:R-:W-:Y:S11]  /*3df0*/  @P2 BRA `(.L_x_74) ;  /* 0x00000000000c2947 */ /* 0x00cff60003800000 */
[----:B-1----:R-:W-:Y:S04]  /*3e00*/  SHF.L.U32 R5, R2, 0x1f, RZ ;  /* 0x0000001f02057819 */ /* 0x002fe800000006ff */
[----:B------:R-:W1:Y:S02]  /*3e10*/  SYNCS.PHASECHK.TRANS64.TRYWAIT P0, [UR7], R5 ;  /* 0x00000005ff0075a7 */ /* 0x000e640008001107 */
[----:B-1----:R-:W-:Y:S05]  /*3e20*/  @!P0 BRA `(.L_x_75) ;  /* 0x0000004c00b08947 */ /* 0x002fea0003800000 */
.L_x_74:
[----:B------:R-:W-:Y:S01]  /*3e30*/  UISETP.NE.AND UP0, UPT, UR39, 0x1, UPT ;  /* 0x000000012700788c */ /* 0x000fe2000bf05270 */
[----:B------:R-:W-:Y:S01]  /*3e40*/  PLOP3.LUT P2, PT, PT, PT, PT, 0x80, 0x8 ;  /* 0x000000000008781c */ /* 0x000fe20003f4f070 */
[----:B------:R-:W-:Y:S02]  /*3e50*/  UIADD3 UR4, UPT, UPT, UR5, 0x1, URZ ;  /* 0x0000000105047890 */ /* 0x000fe4000fffe0ff */
[----:B------:R-:W-:Y:S02]  /*3e60*/  UIADD3 UR40, UPT, UPT, UR7, 0x28, URZ ;  /* 0x0000002807287890 */ /* 0x000fe4000fffe0ff */
[----:B------:R-:W-:Y:S01]  /*3e70*/  UISETP.NE.AND UP1, UPT, UR4, 0x5, UPT ;  /* 0x000000050400788c */ /* 0x000fe2000bf25270 */
[----:B------:R-:W-:Y:S01]  /*3e80*/  PLOP3.LUT P0, PT, PT, PT, UP0, 0x80, 0x8 ;  /* 0x000000000008781c */ /* 0x000fe20003f0f008 */
[----:B------:R-:W-:Y:S02]  /*3e90*/  UIADD3 UR37, UPT, UPT, UR37, 0x1, URZ ;  /* 0x0000000125257890 */ /* 0x000fe4000fffe0ff */
[----:B------:R-:W-:Y:S02]  /*3ea0*/  USEL UR6, URZ, 0x1, UP1 ;  /* 0x00000001ff067887 */ /* 0x000fe40008800000 */
[----:B------:R-:W-:Y:S02]  /*3eb0*/  USEL UR38, UR4, URZ, UP1 ;  /* 0x000000ff04267287 */ /* 0x000fe40008800000 */
[----:B------:R-:W-:Y:S02]  /*3ec0*/  UIADD3 UR39, UPT, UPT, UR39, -0x1, URZ ;  /* 0xffffffff27277890 */ /* 0x000fe4000fffe0ff */
[----:B------:R-:W-:Y:S01]  /*3ed0*/  @UP0 ULEA UR4, UR38, UR41, 0x3 ;  /* 0x0000002926040291 */ /* 0x000fe2000f8e18ff */
[----:B------:R-:W-:Y:S01]  /*3ee0*/  LOP3.LUT R2, R2, UR6, RZ, 0x3c, !PT ;  /* 0x0000000602027c12 */ /* 0x000fe2000f8e3cff */
[----:B------:R-:W-:Y:S02]  /*3ef0*/  ULEA UR6, UR5, UR45, 0x9 ;  /* 0x0000002d05067291 */ /* 0x000fe4000f8e48ff */
[----:B------:R-:W-:Y:S01]  /*3f00*/  UISETP.NE.AND UP0, UPT, UR37, UR42, UPT ;  /* 0x0000002a2500728c */ /* 0x000fe2000bf05270 */
[----:B-1----:R-:W-:Y:S01]  /*3f10*/  @P0 SHF.L.U32 R0, R2, 0x1f, RZ ;  /* 0x0000001f02000819 */ /* 0x002fe200000006ff */
[----:B------:R-:W-:Y:S02]  /*3f20*/  UIADD3 UR34, UPT, UPT, UR6, 0x2, URZ ;  /* 0x0000000206227890 */ /* 0x000fe4000fffe0ff */
[----:B------:R-:W-:Y:S01]  /*3f30*/  UIADD3 UR30, UPT, UPT, UR6, 0x4, URZ ;  /* 0x00000004061e7890 */ /* 0x000fe2000fffe0ff */
[----:B------:R2:W3:Y:S01]  /*3f40*/  @P0 SYNCS.PHASECHK.TRANS64.TRYWAIT P2, [UR4], R0 ;  /* 0x00000000ff0005a7 */ /* 0x0004e20008041104 */
[----:B------:R-:W-:Y:S02]  /*3f50*/  ULEA UR4, UR5, UR44, 0xb ;  /* 0x0000002c05047291 */ /* 0x000fe4000f8e58ff */
[----:B------:R-:W-:Y:S02]  /*3f60*/  UIADD3 UR26, UPT, UPT, UR6, 0x6, URZ ;  /* 0x00000006061a7890 */ /* 0x000fe4000fffe0ff */
        /* <DEDUP_REMOVED lines=10> */
[----:B------:R-:W-:Y:S01]  /*4010*/  UIADD3 UR8, UPT, UPT, UR4, 0x406, URZ ;  /* 0x0000040604087890 */ /* 0x000fe2000fffe0ff */
[----:B------:R-:W-:Y:S01]  /*4020*/  UMOV UR7, 0x40004040 ;  /* 0x4000404000077882 */ /* 0x000fe20000000000 */
[----:B------:R-:W-:Y:S01]  /*4030*/  UMOV UR5, 0x40004040 ;  /* 0x4000404000057882 */ /* 0x000fe20000000000 */
[----:B------:R-:W-:Y:S01]  /*4040*/  UMOV UR35, 0x40004040 ;  /* 0x4000404000237882 */ /* 0x000fe20000000000 */
[----:B------:R1:W-:Y:S01]  /*4050*/  UTCHMMA.2CTA gdesc[UR4], gdesc[UR6], tmem[UR36], tmem[UR62], idesc[UR63], UP2 ;  /* 0x00ff3e06040075ea */ /* 0x0003e20009200024 */
[----:B------:R-:W-:Y:S01]  /*4060*/  UPLOP3.LUT UP2, UPT, UPT, UPT, UPT, 0x80, 0x8 ;  /* 0x000000000008789c */ /* 0x000fe20003f4f070 */
[----:B------:R-:W-:Y:S01]  /*4070*/  UMOV UR33, 0x40004040 ;  /* 0x4000404000217882 */ /* 0x000fe20000000000 */
[----:B------:R-:W-:Y:S01]  /*4080*/  UMOV UR31, 0x40004040 ;  /* 0x40004040001f7882 */ /* 0x000fe20000000000 */
[----:B------:R2:W-:Y:S01]  /*4090*/  UTCHMMA.2CTA gdesc[UR32], gdesc[UR34], tmem[UR36], tmem[UR60], idesc[UR61], UPT ;  /* 0x00ff3c22200075ea */ /* 0x0005e2000ba00024 */
        /* <DEDUP_REMOVED lines=14> */
[----:B------:R-:W-:Y:S01]  /*4180*/  UMOV UR9, 0x40004040 ;  /* 0x4000404000097882 */ /* 0x000fe20000000000 */
[----:B------:R2:W-:Y:S01]  /*4190*/  UTCHMMA.2CTA gdesc[UR12], gdesc[UR14], tmem[UR36], tmem[UR50], idesc[UR51], UPT ;  /* 0x00ff320e0c0075ea */ /* 0x0005e2000ba00024 */
[----:B------:R2:W-:Y:S01]  /*41a0*/  UTCHMMA.2CTA gdesc[UR8], gdesc[UR10], tmem[UR36], tmem[UR48], idesc[UR49], UPT ;  /* 0x00ff300a080075ea */ /* 0x0005e2000ba00024 */
[----:B------:R2:W-:Y:S01]  /*41b0*/  UTCBAR.2CTA.MULTICAST [UR40], URZ, UR43 ;  /* 0x000000ff280073e9 */ /* 0x0005e2000820082b */
[----:B-1----:R-:W-:Y:S01]  /*41c0*/  UMOV UR5, UR38 ;  /* 0x0000002600057c82 */ /* 0x002fe20008000000 */
[----:B------:R-:W-:Y:S05]  /*41d0*/  BRA.U UP0, `(.L_x_76) ;  /* 0xfffffffd00007547 */ /* 0x000fea000b83ffff */
.L_x_73:
[----:B------:R-:W-:Y:S01]  /*41e0*/  UIADD3 UR4, UPT, UPT, UR46, 0xb0, URZ ;  /* 0x000000b02e047890 */ /* 0x000fe2000fffe0ff */
[----:B------:R-:W-:-:S08]  /*41f0*/  UMOV UR37, UR42 ;  /* 0x0000002a00257c82 */ /* 0x000fd00008000000 */
[----:B------:R4:W-:Y:S01]  /*4200*/  UTCBAR.2CTA.MULTICAST [UR4], URZ, UR65 ;  /* 0x000000ff040073e9 */ /* 0x0009e20008200841 */
[----:B------:R-:W-:Y:S02]  /*4210*/  NOP ;  /* 0x0000000000007918 */ /* 0x000fe40000000000 */
.L_x_71:
[----:B----4-:R-:W-:Y:S01]  /*4220*/  UIADD3 UR4, UPT, UPT, UR47, 0x1, URZ ;  /* 0x000000012f047890 */ /* 0x010fe2000fffe0ff */
[----:B------:R-:W-:-:S03]  /*4230*/  ISETP.NE.AND P0, PT, R8, 0x2, PT ;  /* 0x000000020800780c */ /* 0x000fc60003f05270 */
[----:B------:R-:W-:Y:S01]  /*4240*/  UISETP.NE.AND UP0, UPT, UR4, 0x4, UPT ;  /* 0x000000040400788c */ /* 0x000fe2000bf05270 */
[----:B-12---:R-:W-:Y:S02]  /*4250*/  SEL R0, RZ, 0x1, P0 ;  /* 0x00000001ff007807 */ /* 0x006fe40000000000 */
[----:B------:R-:W-:Y:S01]  /*4260*/  SEL R8, R8, RZ, P0 ;  /* 0x000000ff08087207 */ /* 0x000fe20000000000 */
[----:B------:R-:W-:Y:S01]  /*4270*/  USEL UR5, URZ, 0x1, UP0 ;  /* 0x00000001ff057887 */ /* 0x000fe20008000000 */
[----:B------:R-:W-:Y:S01]  /*4280*/  LOP3.LUT R3, R3, R0, RZ, 0x3c, !PT ;  /* 0x0000000003037212 */ /* 0x000fe200078e3cff */
[----:B------:R-:W-:-:S04]  /*4290*/  USEL UR47, UR4, URZ, UP0 ;  /* 0x000000ff042f7287 */ /* 0x000fc80008000000 */
[----:B------:R-:W-:Y:S01]  /*42a0*/  LOP3.LUT R9, R9, UR5, RZ, 0x3c, !PT ;  /* 0x0000000509097c12 */ /* 0x000fe2000f8e3cff */
[----:B------:R-:W-:Y:S07]  /*42b0*/  @P1 BRA `(.L_x_77) ;  /* 0xfffffff800381947 */ /* 0x000fee000383ffff */
[----:B------:R-:W1:Y:S01]  /*42c0*/  S2UR UR8, SR_CgaCtaId ;  /* 0x00000000000879c3 */ /* 0x000e620000008800 */
[----:B------:R-:W-:Y:S01]  /*42d0*/  ELECT P0, URZ, PT ;  /* 0x0000000000ff782f */ /* 0x000fe20003800000 */
[----:B------:R-:W-:Y:S01]  /*42e0*/  HFMA2 R0, -RZ, RZ, 0, 5.9604644775390625e-08 ;  /* 0x00000001ff007431 */ /* 0x000fe200000001ff */
[----:B------:R-:W-:-:S05]  /*42f0*/  UMOV UR4, 0x40 ;  /* 0x0000004000047882 */ /* 0x000fca0000000000 */
[----:B------:R-:W-:Y:S01]  /*4300*/  UVIRTCOUNT.DEALLOC.SMPOOL 0x80 ;  /* 0x000000800000784c */ /* 0x000fe20000000000 */
[----:B------:R-:W-:Y:S02]  /*4310*/  UISETP.NE.AND UP1, UPT, UR68, URZ, UPT ;  /* 0x000000ff4400728c */ /* 0x000fe4000bf25270 */
[----:B-1----:R-:W-:-:S09]  /*4320*/  ULEA UR8, UR8, UR4, 0x18 ;  /* 0x0000000408087291 */ /* 0x002fd2000f8ec0ff */
[----:B------:R1:W-:Y:S01]  /*4330*/  @P0 STS.U8 [UR8+0x1c], R0 ;  /* 0x00001c00ff000988 */ /* 0x0003e20008000008 */
[----:B------:R-:W-:Y:S05]  /*4340*/  BRA.U UP1, `(.L_x_78) ;  /* 0x0000000101a07547 */ /* 0x000fea000b800000 */
[----:B------:R-:W-:Y:S01]  /*4350*/  UIADD3 UR7, UPT, UPT, UR41, 0xd0, URZ ;  /* 0x000000d029077890 */ /* 0x000fe2000fffe0ff */
[----:B------:R-:W-:-:S03]  /*4360*/  SHF.L.U32 R3, R9, 0x1f, RZ ;  /* 0x0000001f09037819 */ /* 0x000fc600000006ff */
[----:B------:R-:W-:-:S09]  /*4370*/  ULEA UR4, UR47, UR7, 0x3 ;  /* 0x000000072f047291 */ /* 0x000fd2000f8e18ff */
[----:B------:R-:W2:Y:S02]  /*4380*/  SYNCS.PHASECHK.TRANS64.TRYWAIT P0, [UR4], R3 ;  /* 0x00000003ff0075a7 */ /* 0x000ea40008001104 */
[----:B--2---:R-:W-:Y:S05]  /*4390*/  @!P0 BRA `(.L_x_79) ;  /* 0x00000048006c8947 */ /* 0x004fea0003800000 */
.L_x_161:
        /* <DEDUP_REMOVED lines=9> */
.L_x_163:
        /* <DEDUP_REMOVED lines=9> */
.L_x_165:
[----:B------:R-:W-:-:S04]  /*44c0*/  UIADD3 UR4, UPT, UPT, UR4, 0x1, URZ ;  /* 0x0000000104047890 */ /* 0x000fc8000fffe0ff */
[----:B------:R-:W-:-:S04]  /*44d0*/  UISETP.NE.AND UP0, UPT, UR4, 0x4, UPT ;  /* 0x000000040400788c */ /* 0x000fc8000bf05270 */
[----:B------:R-:W-:Y:S02]  /*44e0*/  USEL UR5, URZ, 0x1, UP0 ;  /* 0x00000001ff057887 */ /* 0x000fe40008000000 */
[----:B------:R-:W-:-:S04]  /*44f0*/  USEL UR4, UR4, URZ, UP0 ;  /* 0x000000ff04047287 */ /* 0x000fc80008000000 */
[----:B------:R-:W-:Y:S01]  /*4500*/  ULEA UR4, UR4, UR7, 0x3 ;  /* 0x0000000704047291 */ /* 0x000fe2000f8e18ff */
[----:B-1----:R-:W-:-:S04]  /*4510*/  LOP3.LUT R3, R2, UR5, RZ, 0x3c, !PT ;  /* 0x0000000502037c12 */ /* 0x002fc8000f8e3cff */
[----:B------:R-:W-:Y:S01]  /*4520*/  SHF.L.U32 R3, R3, 0x1f, RZ ;  /* 0x0000001f03037819 */ /* 0x000fe200000006ff */
[----:B------:R-:W-:-:S04]  /*4530*/  IMAD.U32 R0, RZ, RZ, UR4 ;  /* 0x00000004ff007e24 */ /* 0x000fc8000f8e00ff */
[----:B------:R1:W2:Y:S03]  /*4540*/  SYNCS.PHASECHK.TRANS64.TRYWAIT P0, [R0+URZ], R3 ;  /* 0x00000003000075a7 */ /* 0x0002a600080011ff */
[----:B--2---:R-:W-:Y:S05]  /*4550*/  @!P0 NANOSLEEP.SYNCS 0x989680 ;  /* 0x009896800000895d */ /* 0x004fea0003900000 */
[----:B------:R-:W2:Y:S02]  /*4560*/  @!P0 SYNCS.PHASECHK.TRANS64 P0, [R0+URZ], R3 ;  /* 0x00000003000085a7 */ /* 0x000ea400080010ff */
[----:B--2---:R-:W-:Y:S05]  /*4570*/  @P0 BRA `(.L_x_82) ;  /* 0x0000000000200947 */ /* 0x004fea0003800000 */
.L_x_83:
[----:B--2---:R2:W4:Y:S02]  /*4580*/  SYNCS.PHASECHK.TRANS64.TRYWAIT P0, [R0+URZ], R3 ;  /* 0x00000003000075a7 */ /* 0x00452400080011ff */
[----:B----4-:R-:W-:Y:S05]  /*4590*/  @!P0 NANOSLEEP.SYNCS 0x989680 ;  /* 0x009896800000895d */ /* 0x010fea0003900000 */
[----:B------:R-:W4:Y:S02]  /*45a0*/  @!P0 SYNCS.PHASECHK.TRANS64 P0, [R0+URZ], R3 ;  /* 0x00000003000085a7 */ /* 0x000f2400080010ff */
[----:B----4-:R-:W-:Y:S05]  /*45b0*/  @!P0 BRA `(.L_x_83) ;  /* 0xfffffffc00f08947 */ /* 0x010fea000383ffff */
[----:B------:R-:W-:Y:S05]  /*45c0*/  BRA `(.L_x_82) ;  /* 0x00000000000c7947 */ /* 0x000fea0003800000 */
.L_x_78:
[----:B------:R-:W-:-:S04]  /*45d0*/  UIADD3 UR4, UPT, UPT, UR41, 0x110, URZ ;  /* 0x0000011029047890 */ /* 0x000fc8000fffe0ff */
[----:B------:R-:W-:-:S09]  /*45e0*/  UPRMT UR4, UR69, 0x654, UR4 ;  /* 0x0000065445047896 */ /* 0x000fd20008000004 */
[----:B------:R-:W-:Y:S03]  /*45f0*/  SYNCS.ARRIVE.TRANS64.RED.A1T0 RZ, [UR4], RZ ;  /* 0x000000ffffff79a7 */ /* 0x000fe60008100404 */
.L_x_82:
[----:B-12---:R-:W-:Y:S01]  /*4600*/  SHF.L.U32 R3, RZ, 0x1f, RZ ;  /* 0x0000001fff037819 */ /* 0x006fe200000006ff */
[----:B------:R-:W-:Y:S01]  /*4610*/  UIADD3 UR4, UPT, UPT, UR41, 0x110, URZ ;  /* 0x0000011029047890 */ /* 0x000fe2000fffe0ff */
[----:B------:R-:W-:Y:S02]  /*4620*/  PLOP3.LUT P0, PT, PT, PT, UP1, 0x80, 0x8 ;  /* 0x000000000008781c */ /* 0x000fe40003f0f018 */
[----:B------:R-:W1:Y:S02]  /*4630*/  SYNCS.PHASECHK.TRANS64.TRYWAIT P1, [UR41+0x110], R3 ;  /* 0x00011003ff0075a7 */ /* 0x000e640008021129 */
[----:B-1----:R-:W-:Y:S09]  /*4640*/  @!P1 BRA `(.L_x_84) ;  /* 0x0000004800089947 */ /* 0x002ff20003800000 */
.L_x_167:
[----:B------:R-:W-:Y:S01]  /*4650*/  @!UP1 UPRMT UR4, UR69, 0x654, UR4 ;  /* 0x0000065445049896 */ /* 0x000fe20008000004 */
[----:B------:R-:W-:Y:S01]  /*4660*/  UMOV UR5, 0xffff ;  /* 0x0000ffff00057882 */ /* 0x000fe20000000000 */
[----:B------:R-:W-:-:S07]  /*4670*/  UMOV UR6, 0x1 ;  /* 0x0000000100067882 */ /* 0x000fce0000000000 */
[----:B------:R-:W-:Y:S01]  /*4680*/  @!P0 SYNCS.ARRIVE.TRANS64.RED.A1T0 RZ, [UR4], RZ ;  /* 0x000000ffffff89a7 */ /* 0x000fe20008100404 */
[----:B------:R-:W-:Y:S01]  /*4690*/  NOP ;  /* 0x0000000000007918 */ /* 0x000fe20000000000 */
[----:B-1----:R-:W1:Y:S01]  /*46a0*/  LDS R0, [UR8+0x14] ;  /* 0x00001408ff007984 */ /* 0x002e620008000800 */
[----:B------:R-:W-:-:S04]  /*46b0*/  ULOP3.LUT UR4, UR67, 0xffff, URZ, 0xc0, !UPT ;  /* 0x0000ffff43047892 */ /* 0x000fc8000f8ec0ff */
[----:B------:R-:W-:-:S04]  /*46c0*/  USHF.R.U32.HI UR4, URZ, 0x5, UR4 ;  /* 0x00000005ff047899 */ /* 0x000fc80008011604 */
[----:B------:R-:W-:Y:S02]  /*46d0*/  USHF.L.U32 UR5, UR5, UR4, URZ ;  /* 0x0000000405057299 */ /* 0x000fe400080006ff */
[----:B------:R-:W-:-:S04]  /*46e0*/  USHF.L.U32 UR4, UR6, UR4, URZ ;  /* 0x0000000406047299 */ /* 0x000fc800080006ff */
[----:B-1----:R-:W-:-:S04]  /*46f0*/  LOP3.LUT R0, R0, UR5, RZ, 0xc0, !PT ;  /* 0x0000000500007c12 */ /* 0x002fc8000f8ec0ff */
[----:B------:R-:W-:-:S13]  /*4700*/  ISETP.NE.AND P0, PT, R0, UR5, PT ;  /* 0x0000000500007c0c */ /* 0x000fda000bf05270 */
[----:B------:R-:W-:Y:S05]  /*4710*/  @P0 BRA `(.L_x_85) ;  /* 0x0000000000580947 */ /* 0x000fea0003800000 */
[----:B------:R-:W1:Y:S02]  /*4720*/  LDS R0, [UR8+0x18] ;  /* 0x00001808ff007984 */ /* 0x000e640008000800 */
[----:B-1----:R-:W-:-:S04]  /*4730*/  LOP3.LUT R0, R0, UR4, RZ, 0xc0, !PT ;  /* 0x0000000400007c12 */ /* 0x002fc8000f8ec0ff */
[----:B------:R-:W-:-:S13]  /*4740*/  ISETP.NE.AND P0, PT, R0, UR4, PT ;  /* 0x0000000400007c0c */ /* 0x000fda000bf05270 */
[----:B------:R-:W-:Y:S05]  /*4750*/  @P0 BRA `(.L_x_86) ;  /* 0x00000000003c0947 */ /* 0x000fea0003800000 */
[----:B------:R-:W1:Y:S01]  /*4760*/  S2R R2, SR_LANEID ;  /* 0x0000000000027919 */ /* 0x000e620000000000 */
[----:B------:R-:W-:Y:S01]  /*4770*/  ULOP3.LUT UR5, URZ, UR5, URZ, 0x33, !UPT ;  /* 0x00000005ff057292 */ /* 0x000fe2000f8e33ff */
[----:B------:R-:W-:Y:S01]  /*4780*/  LOP3.LUT R4, RZ, UR4, RZ, 0x33, !PT ;  /* 0x00000004ff047c12 */ /* 0x000fe2000f8e33ff */
[----:B------:R-:W-:Y:S02]  /*4790*/  VOTEU.ANY UR4, UPT, PT ;  /* 0x0000000000047886 */ /* 0x000fe400038e0100 */
[----:B------:R-:W-:Y:S01]  /*47a0*/  UFLO.U32 UR4, UR4 ;  /* 0x00000004000472bd */ /* 0x000fe200080e0000 */
[----:B------:R-:W2:Y:S01]  /*47b0*/  REDUX UR6, R4 ;  /* 0x00000000040673c4 */ /* 0x000ea20000000000 */
[----:B------:R-:W-:-:S06]  /*47c0*/  IMAD.U32 R0, RZ, RZ, UR5 ;  /* 0x00000005ff007e24 */ /* 0x000fcc000f8e00ff */
[----:B------:R4:W-:Y:S01]  /*47d0*/  UTCATOMSWS.AND URZ, UR5 ;  /* 0x0000000500ff79e3 */ /* 0x0009e20008000000 */
[----:B------:R-:W3:Y:S01]  /*47e0*/  REDUX UR7, R0 ;  /* 0x00000000000773c4 */ /* 0x000ee20000000000 */
[----:B-1----:R-:W-:Y:S01]  /*47f0*/  ISETP.EQ.U32.AND P0, PT, R2, UR4, PT ;  /* 0x0000000402007c0c */ /* 0x002fe2000bf02070 */
[----:B--2---:R-:W-:Y:S01]  /*4800*/  IMAD.U32 R2, RZ, RZ, UR6 ;  /* 0x00000006ff027e24 */ /* 0x004fe2000f8e00ff */
[----:B---3--:R-:W-:-:S11]  /*4810*/  MOV R3, UR7 ;  /* 0x0000000700037c02 */ /* 0x008fd60008000f00 */
[----:B------:R4:W-:Y:S04]  /*4820*/  @P0 ATOMS.AND RZ, [UR8+0x14], R3 ;  /* 0x00001403ffff098c */ /* 0x0009e8000a800008 */
[----:B------:R4:W-:Y:S01]  /*4830*/  @P0 ATOMS.AND RZ, [UR8+0x18], R2 ;  /* 0x00001802ffff098c */ /* 0x0009e2000a800008 */
[----:B------:R-:W-:Y:S05]  /*4840*/  BRA `(.L_x_87) ;  /* 0x0000000000147947 */ /* 0x000fea0003800000 */
.L_x_86:
[----:B------:R-:W-:Y:S02]  /*4850*/  MOV R2, 0x4870 ;  /* 0x0000487000027802 */ /* 0x000fe40000000f00 */
[----:B---3-5:R-:W-:Y:S05]  /*4860*/  CALL.REL.NOINC `($__internal_0_$__cuda_sm10x_tcgen05_guardrail_trap_col_being_dealloced_not_returned_by_alloc) ;  /* 0x0000004800747944 */ /* 0x028fea0003c00000 */
[----:B------:R-:W-:Y:S05]  /*4870*/  BRA `(.L_x_87) ;  /* 0x0000000000087947 */ /* 0x000fea0003800000 */
.L_x_85:
[----:B------:R-:W-:Y:S02]  /*4880*/  MOV R2, 0x48a0 ;  /* 0x000048a000027802 */ /* 0x000fe40000000f00 */
[----:B---3-5:R-:W-:Y:S05]  /*4890*/  CALL.REL.NOINC `($__internal_2_$__cuda_sm10x_tcgen05_guardrail_trap_unallocated_columns_being_dealloced) ;  /* 0x0000004800807944 */ /* 0x028fea0003c00000 */
.L_x_87:
[----:B------:R-:W-:Y:S01]  /*48a0*/  NOP ;  /* 0x0000000000007918 */ /* 0x000fe20000000000 */
[----:B----4-:R-:W-:Y:S05]  /*48b0*/  EXIT ;  /* 0x000000000000794d */ /* 0x010fea0003800000 */
.L_x_58:
[----:B------:R-:W-:-:S09]  /*48c0*/  UISETP.NE.OR UP0, UPT, UR22, 0x3, !UP4 ;  /* 0x000000031600788c */ /* 0x000fd2000e705670 */
[----:B------:R-:W-:Y:S05]  /*48d0*/  BRA.U UP0, `(.L_x_88) ;  /* 0x0000000d00f07547 */ /* 0x000fea000b800000 */
[----:B------:R-:W2:Y:S01]  /*48e0*/  LDCU UR33, c[0x0][0x370] ;  /* 0x00006e00ff2177ac */ /* 0x000ea20008000800 */
[----:B------:R-:W3:Y:S01]  /*48f0*/  LDC.64 R16, c[0x0][0x348] ;  /* 0x0000d200ff107b82 */ /* 0x000ee20000000a00 */
[----:B------:R-:W-:Y:S02]  /*4900*/  HFMA2 R13, -RZ, RZ, 0, 0 ;  /* 0x00000000ff0d7431 */ /* 0x000fe400000001ff */
[----:B------:R-:W-:Y:S01]  /*4910*/  IMAD.MOV.U32 R15, RZ, RZ, 0x1 ;  /* 0x00000001ff0f7424 */ /* 0x000fe200078e00ff */
[----:B------:R-:W2:Y:S01]  /*4920*/  LDCU.128 UR28, c[0x0][0xb10] ;  /* 0x00016200ff1c77ac */ /* 0x000ea20008000c00 */
[----:B------:R-:W-:Y:S01]  /*4930*/  IMAD.MOV.U32 R14, RZ, RZ, RZ ;  /* 0x000000ffff0e7224 */ /* 0x000fe200078e00ff */
[----:B------:R-:W-:Y:S01]  /*4940*/  MOV R7, 0x2000 ;  /* 0x0000200000077802 */ /* 0x000fe20000000f00 */
[----:B------:R-:W4:Y:S01]  /*4950*/  LDCU UR32, c[0x0][0x374] ;  /* 0x00006e80ff2077ac */ /* 0x000f220008000800 */
[----:B------:R-:W1:Y:S01]  /*4960*/  LDC.64 R2, c[0x0][0x888] ;  /* 0x00022200ff027b82 */ /* 0x000e620000000a00 */
[----:B------:R-:W4:Y:S01]  /*4970*/  LDCU UR15, c[0x0][0xb0c] ;  /* 0x00016180ff0f77ac */ /* 0x000f220008000800 */
[----:B------:R-:W4:Y:S06]  /*4980*/  LDCU UR38, c[0x0][0xb20] ;  /* 0x00016400ff2677ac */ /* 0x000f2c0008000800 */
[----:B------:R-:W1:Y:S01]  /*4990*/  LDC.64 R4, c[0x0][0x890] ;  /* 0x00022400ff047b82 */ /* 0x000e620000000a00 */
[----:B------:R-:W3:Y:S01]  /*49a0*/  LDCU UR4, c[0x0][0xb30] ;  /* 0x00016600ff0477ac */ /* 0x000ee20008000800 */
[----:B--2---:R-:W-:-:S02]  /*49b0*/  UIMAD.WIDE.U32 UR6, UR33, UR28, URZ ;  /* 0x0000001c210672a5 */ /* 0x004fc4000f8e00ff */
[----:B----4-:R-:W-:Y:S01]  /*49c0*/  UIMAD.WIDE.U32 UR8, UR32, UR31, URZ ;  /* 0x0000001f200872a5 */ /* 0x010fe2000f8e00ff */
[----:B------:R-:W-:Y:S01]  /*49d0*/  UMOV UR24, 0x400 ;  /* 0x0000040000187882 */ /* 0x000fe20000000000 */
[----:B------:R-:W-:-:S03]  /*49e0*/  UPLOP3.LUT UP3, UPT, UPT, UPT, UPT, 0x40, 0x4 ;  /* 0x000000000004789c */ /* 0x000fc60003f6e870 */
[----:B------:R-:W-:Y:S01]  /*49f0*/  UMOV UR6, UR7 ;  /* 0x0000000700067c82 */ /* 0x000fe20008000000 */
[----:B------:R-:W-:Y:S01]  /*4a00*/  UISETP.GE.AND UP0, UPT, UR42, 0x1, UPT ;  /* 0x000000012a00788c */ /* 0x000fe2000bf06270 */
[----:B------:R-:W-:Y:S01]  /*4a10*/  UMOV UR34, UR9 ;  /* 0x0000000900227c82 */ /* 0x000fe20008000000 */
[----:B------:R-:W-:Y:S01]  /*4a20*/  UISETP.NE.AND UP4, UPT, UR42, 0x1, UPT ;  /* 0x000000012a00788c */ /* 0x000fe2000bf85270 */
[----:B------:R-:W2:Y:S01]  /*4a30*/  LDCU.64 UR16, c[0x0][0xb28] ;  /* 0x00016500ff1077ac */ /* 0x000ea20008000a00 */
[----:B------:R-:W-:Y:S02]  /*4a40*/  ULEA UR24, UR55, UR24, 0x18 ;  /* 0x0000001837187291 */ /* 0x000fe4000f8ec0ff */
[----:B------:R-:W-:Y:S02]  /*4a50*/  UISETP.NE.AND UP6, UPT, UR15, 0x1, UPT ;  /* 0x000000010f00788c */ /* 0x000fe4000bfc5270 */
[----:B------:R-:W-:Y:S02]  /*4a60*/  UISETP.NE.AND UP5, UPT, UR30, 0x1, UPT ;  /* 0x000000011e00788c */ /* 0x000fe4000bfa5270 */
[----:B------:R-:W-:-:S02]  /*4a70*/  USHF.R.U32.HI UR35, URZ, UR29, UR6 ;  /* 0x0000001dff237299 */ /* 0x000fc40008011606 */
[----:B------:R-:W-:Y:S02]  /*4a80*/  USHF.R.U32.HI UR34, URZ, UR38, UR34 ;  /* 0x00000026ff227299 */ /* 0x000fe40008011622 */
[----:B---3--:R-:W-:Y:S01]  /*4a90*/  UISETP.NE.AND UP2, UPT, UR4, 0x1, UPT ;  /* 0x000000010400788c */ /* 0x008fe2000bf45270 */
[----:B------:R-:W-:-:S10]  /*4aa0*/  UMOV UR12, URZ ;  /* 0x000000ff000c7c82 */ /* 0x000fd40008000000 */
.L_x_97:
[C---:B------:R-:W-:Y:S02]  /*4ab0*/  LEA R12, R14.reuse, UR24, 0x3 ;  /* 0x000000180e0c7c11 */ /* 0x040fe4000f8e18ff */
[----:B------:R-:W-:Y:S02]  /*4ac0*/  SHF.L.U32 R9, R13, 0x1f, RZ ;  /* 0x0000001f0d097819 */ /* 0x000fe400000006ff */
[----:B------:R-:W-:Y:S02]  /*4ad0*/  LEA R10, R14, UR24, 0x4 ;  /* 0x000000180e0a7c11 */ /* 0x000fe4000f8e20ff */
[----:B---3--:R-:W3:Y:S02]  /*4ae0*/  SYNCS.PHASECHK.TRANS64.TRYWAIT P0, [R12+URZ+0x90], R9 ;  /* 0x000090090c0075a7 */ /* 0x008ee400080011ff */
[----:B---3--:R-:W-:Y:S05]  /*4af0*/  @!P0 BRA `(.L_x_89) ;  /* 0x0000004000f48947 */ /* 0x008fea0003800000 */
.L_x_168:
[----:B---3--:R-:W3:Y:S01]  /*4b00*/  LDS.128 R8, [R10+0x120] ;  /* 0x000120000a087984 */ /* 0x008ee20000000c00 */
[----:B------:R-:W-:Y:S01]  /*4b10*/  UISETP.GE.AND UP0, UPT, UR42, 0x1, UPT ;  /* 0x000000012a00788c */ /* 0x000fe2000bf06270 */
[----:B------:R-:W-:Y:S01]  /*4b20*/  @!PT LDS RZ, [RZ] ;  /* 0x00000000fffff984 */ /* 0x000fe20000000800 */
[----:B------:R-:W-:Y:S01]  /*4b30*/  @!PT LDS RZ, [RZ] ;  /* 0x00000000fffff984 */ /* 0x000fe20000000800 */
[----:B------:R-:W-:Y:S01]  /*4b40*/  @!PT LDS RZ, [RZ] ;  /* 0x00000000fffff984 */ /* 0x000fe20000000800 */
[----:B------:R-:W-:Y:S01]  /*4b50*/  @!PT LDS RZ, [RZ] ;  /* 0x00000000fffff984 */ /* 0x000fe20000000800 */
[----:B------:R4:W-:Y:S06]  /*4b60*/  MEMBAR.ALL.CTA ;  /* 0x0000000000007992 */ /* 0x0009ec0000008000 */
[----:B----4-:R-:W4:Y:S01]  /*4b70*/  FENCE.VIEW.ASYNC.S ;  /* 0x00000000000073c6 */ /* 0x010f220000000000 */
[----:B---3--:R-:W-:Y:S11]  /*4b80*/  LOP3.LUT P0, RZ, R10, 0x1, RZ, 0xc0, !PT ;  /* 0x000000010aff7812 */ /* 0x008ff6000780c0ff */
[----:B------:R-:W-:Y:S02]  /*4b90*/  @!UPT UIADD3 URZ, UPT, UPT, URZ, URZ, URZ ;  /* 0x000000fffffff290 */ /* 0x000fe4000fffe0ff */
[----:B----4-:R-:W-:Y:S01]  /*4ba0*/  VOTEU.ANY UP1, P0 ;  /* 0x0000000000ff7886 */ /* 0x010fe20000020100 */
[----:B------:R-:W-:Y:S11]  /*4bb0*/  PLOP3.LUT P0, PT, PT, PT, UP1, 0x80, 0x8 ;  /* 0x000000000008781c */ /* 0x000ff60003f0f018 */
[----:B------:R-:W-:Y:S02]  /*4bc0*/  @!UPT UIADD3 URZ, UPT, UPT, URZ, URZ, URZ ;  /* 0x000000fffffff290 */ /* 0x000fe4000fffe0ff */
[----:B------:R-:W-:Y:S02]  /*4bd0*/  @P0 SHF.R.U32.HI R0, RZ, 0x10, R9 ;  /* 0x00000010ff000819 */ /* 0x000fe40000011609 */
[----:B------:R-:W-:Y:S02]  /*4be0*/  @P0 MOV R6, R8 ;  /* 0x0000000800060202 */ /* 0x000fe40000000f00 */
[----:B------:R-:W-:Y:S01]  /*4bf0*/  @P0 R2UR UR4, R0 ;  /* 0x00000000000402ca */ /* 0x000fe200000e0000 */
[----:B------:R-:W-:Y:S01]  /*4c00*/  VIADD R0, R12, 0xa0 ;  /* 0x000000a00c007836 */ /* 0x000fe20000000000 */
[----:B------:R-:W-:Y:S02]  /*4c10*/  @P0 LOP3.LUT R8, R9, 0xffff, RZ, 0xc0, !PT ;  /* 0x0000ffff09080812 */ /* 0x000fe400078ec0ff */
[----:B------:R-:W-:Y:S02]  /*4c20*/  @P0 R2UR UR6, R6 ;  /* 0x00000000060602ca */ /* 0x000fe400000e0000 */
[----:B------:R-:W-:Y:S02]  /*4c30*/  PRMT R0, RZ, 0x654, R0 ;  /* 0x00000654ff007816 */ /* 0x000fe40000000000 */
[----:B------:R-:W-:Y:S02]  /*4c40*/  @P0 R2UR UR5, R8 ;  /* 0x00000000080502ca */ /* 0x000fe400000e0000 */
[----:B------:R3:W-:Y:S03]  /*4c50*/  SYNCS.ARRIVE.TRANS64.RED.A1T0 RZ, [R0+URZ], RZ ;  /* 0x000000ff00ff79a7 */ /* 0x0007e600081004ff */
[----:B------:R-:W-:Y:S04]  /*4c60*/  @UP1 UMOV UR27, UR4 ;  /* 0x00000004001b1c82 */ /* 0x000fe80008000000 */
[----:B------:R-:W-:Y:S04]  /*4c70*/  @UP1 UMOV UR14, UR6 ;  /* 0x00000006000e1c82 */ /* 0x000fe80008000000 */
[----:B------:R-:W-:Y:S01]  /*4c80*/  @UP1 UMOV UR13, UR5 ;  /* 0x00000005000d1c82 */ /* 0x000fe20008000000 */
[----:B------:R-:W-:Y:S05]  /*4c90*/  BRA.U !UP0, `(.L_x_90) ;  /* 0x0000000108a47547 */ /* 0x000fea000b800000 */
[----:B------:R-:W-:Y:S02]  /*4ca0*/  UIMAD.WIDE.U32 UR8, UR13, UR31, URZ ;  /* 0x0000001f0d0872a5 */ /* 0x000fe4000f8e00ff */
[----:B------:R-:W-:Y:S02]  /*4cb0*/  UIMAD.WIDE.U32 UR10, UR14, UR28, URZ ;  /* 0x0000001c0e0a72a5 */ /* 0x000fe4000f8e00ff */
[----:B------:R-:W-:Y:S02]  /*4cc0*/  USEL UR4, UR32, UR34, !UP5 ;  /* 0x0000002220047287 */ /* 0x000fe4000e800000 */
[----:B------:R-:W-:Y:S02]  /*4cd0*/  USEL UR7, UR33, UR35, !UP6 ;  /* 0x0000002321077287 */ /* 0x000fe4000f000000 */
[----:B--2---:R-:W-:Y:S02]  /*4ce0*/  UIMAD.WIDE.U32 UR18, UR4, UR16, URZ ;  /* 0x00000010041272a5 */ /* 0x004fe4000f8e00ff */
[----:B------:R-:W-:Y:S01]  /*4cf0*/  UIMAD.WIDE.U32 UR20, UR7, UR16, URZ ;  /* 0x00000010071472a5 */ /* 0x000fe2000f8e00ff */
[----:B------:R-:W-:Y:S02]  /*4d00*/  UMOV UR5, UR9 ;  /* 0x0000000900057c82 */ /* 0x000fe40008000000 */
[----:B------:R-:W-:Y:S03]  /*4d10*/  USHF.R.U32.HI UR6, URZ, UR38, UR5 ;  /* 0x00000026ff067299 */ /* 0x000fe60008011605 */
[----:B------:R-:W-:Y:S01]  /*4d20*/  UMOV UR5, UR11 ;  /* 0x0000000b00057c82 */ /* 0x000fe20008000000 */
[----:B------:R-:W-:Y:S02]  /*4d30*/  USEL UR6, UR13, UR6, !UP5 ;  /* 0x000000060d067287 */ /* 0x000fe4000e800000 */
[----:B------:R-:W-:Y:S02]  /*4d40*/  USHF.R.U32.HI UR8, URZ, UR29, UR5 ;  /* 0x0000001dff087299 */ /* 0x000fe40008011605 */
[----:B------:R-:W-:Y:S01]  /*4d50*/  UIMAD.WIDE.U32 UR10, UR6, UR16, URZ ;  /* 0x00000010060a72a5 */ /* 0x000fe2000f8e00ff */
[----:B------:R-:W-:Y:S02]  /*4d60*/  UMOV UR5, UR19 ;  /* 0x0000001300057c82 */ /* 0x000fe40008000000 */
[----:B------:R-:W-:Y:S03]  /*4d70*/  @UP4 USHF.R.U32.HI UR4, URZ, UR17, UR5 ;  /* 0x00000011ff044299 */ /* 0x000fe60008011605 */
[----:B------:R-:W-:Y:S01]  /*4d80*/  UMOV UR5, UR21 ;  /* 0x0000001500057c82 */ /* 0x000fe20008000000 */
[----:B------:R-:W-:Y:S02]  /*4d90*/  UIMAD UR4, UR42, UR4, URZ ;  /* 0x000000042a0472a4 */ /* 0x000fe4000f8e02ff */
[----:B------:R-:W-:Y:S02]  /*4da0*/  @UP4 USHF.R.U32.HI UR7, URZ, UR17, UR5 ;  /* 0x00000011ff074299 */ /* 0x000fe40008011605 */
[----:B------:R-:W-:Y:S02]  /*4db0*/  USEL UR5, UR14, UR8, !UP6 ;  /* 0x000000080e057287 */ /* 0x000fe4000f000000 */
[----:B------:R-:W-:Y:S02]  /*4dc0*/  UIMAD UR8, UR42, UR7, URZ ;  /* 0x000000072a0872a4 */ /* 0x000fe4000f8e02ff */
[----:B------:R-:W-:Y:S03]  /*4dd0*/  UISETP.GE.AND UP0, UPT, UR6, UR4, UPT ;  /* 0x000000040600728c */ /* 0x000fe6000bf06270 */
[----:B------:R-:W-:Y:S01]  /*4de0*/  UMOV UR4, UR11 ;  /* 0x0000000b00047c82 */ /* 0x000fe20008000000 */
[----:B------:R-:W-:Y:S02]  /*4df0*/  UISETP.GE.OR UP0, UPT, UR5, UR8, UP0 ;  /* 0x000000080500728c */ /* 0x000fe40008706670 */
[----:B------:R-:W-:Y:S02]  /*4e00*/  USHF.R.U32.HI UR4, URZ, UR17, UR4 ;  /* 0x00000011ff047299 */ /* 0x000fe40008011604 */
[----:B------:R-:W-:Y:S02]  /*4e10*/  UIMAD.WIDE.U32 UR8, UR5, UR16, URZ ;  /* 0x00000010050872a5 */ /* 0x000fe4000f8e00ff */
[----:B------:R-:W-:Y:S04]  /*4e20*/  USEL UR10, UR6, UR4, !UP4 ;  /* 0x00000004060a7287 */ /* 0x000fe8000e000000 */
[----:B------:R-:W-:Y:S01]  /*4e30*/  UIADD3 UR11, UPT, UPT, -UR10, URZ, URZ ;  /* 0x000000ff0a0b7290 */ /* 0x000fe2000fffe1ff */
[----:B------:R-:W-:Y:S02]  /*4e40*/  @!UP0 UMOV UR4, UR9 ;  /* 0x0000000900048c82 */ /* 0x000fe40008000000 */
[----:B------:R-:W-:Y:S02]  /*4e50*/  @!UP0 USHF.R.U32.HI UR4, URZ, UR17, UR4 ;  /* 0x00000011ff048299 */ /* 0x000fe40008011604 */
[----:B------:R-:W-:Y:S02]  /*4e60*/  UIMAD UR8, UR42, UR11, UR6 ;  /* 0x0000000b2a0872a4 */ /* 0x000fe4000f8e0206 */
[----:B------:R-:W-:Y:S04]  /*4e70*/  @!UP0 USEL UR4, UR5, UR4, !UP4 ;  /* 0x0000000405048287 */ /* 0x000fe8000e000000 */
[----:B------:R-:W-:Y:S02]  /*4e80*/  @!UP0 UIMAD UR8, UR7, UR8, UR4 ;  /* 0x00000008070882a4 */ /* 0x000fe4000f8e0204 */
[----:B------:R-:W-:Y:S02]  /*4e90*/  @!UP0 UIADD3 UR9, UPT, UPT, UR10, -UR4, URZ ;  /* 0x800000040a098290 */ /* 0x000fe4000fffe0ff */
[----:B------:R-:W-:Y:S02]  /*4ea0*/  UIADD3 UR4, UPT, UPT, -UR5, URZ, URZ ;  /* 0x000000ff05047290 */ /* 0x000fe4000fffe1ff */
[----:B------:R-:W-:Y:S02]  /*4eb0*/  UIADD3 UR7, UPT, UPT, -UR6, URZ, URZ ;  /* 0x000000ff06077290 */ /* 0x000fe4000fffe1ff */
[----:B------:R-:W-:Y:S02]  /*4ec0*/  @!UP0 UIMAD UR6, UR9, UR42, UR5 ;  /* 0x0000002a090682a4 */ /* 0x000fe4000f8e0205 */
[----:B------:R-:W-:Y:S02]  /*4ed0*/  UIMAD UR14, UR15, UR4, UR14 ;  /* 0x000000040f0e72a4 */ /* 0x000fe4000f8e020e */
[----:B------:R-:W-:Y:S01]  /*4ee0*/  UIMAD UR13, UR30, UR7, UR13 ;  /* 0x000000071e0d72a4 */ /* 0x000fe2000f8e020d */
[----:B------:R-:W-:Y:S02]  /*4ef0*/  @!UP0 UMOV UR5, UR8 ;  /* 0x0000000800058c82 */ /* 0x000fe40008000000 */
[----:B------:R-:W-:Y:S02]  /*4f00*/  UIMAD UR14, UR5, UR15, UR14 ;  /* 0x0000000f050e72a4 */ /* 0x000fe4000f8e020e */
[----:B------:R-:W-:Y:S11]  /*4f10*/  UIMAD UR13, UR6, UR30, UR13 ;  /* 0x0000001e060d72a4 */ /* 0x000ff6000f8e020d */
[----:B------:R-:W-:Y:S01]  /*4f20*/  @!UPT UIADD3 URZ, UPT, UPT, URZ, URZ, URZ ;  /* 0x000000fffffff290 */ /* 0x000fe2000fffe0ff */
.L_x_90:
[----:B------:R-:W4:Y:S01]  /*4f30*/  @!UP2 LDCU.128 UR20, c[0x0][0xb10] ;  /* 0x00016200ff14a7ac */ /* 0x000f220008000c00 */
[C---:B-1----:R-:W-:Y:S02]  /*4f40*/  ISETP.NE.U32.AND P1, PT, R4.reuse, RZ, PT ;  /* 0x000000ff0400720c */ /* 0x042fe40003f25070 */
[----:B------:R-:W-:Y:S02]  /*4f50*/  ISETP.NE.U32.AND P0, PT, R4, RZ, PT ;  /* 0x000000ff0400720c */ /* 0x000fe40003f05070 */
[C---:B------:R-:W-:Y:S02]  /*4f60*/  ISETP.NE.AND.EX P1, PT, R5.reuse, RZ, PT, P1 ;  /* 0x000000ff0500720c */ /* 0x040fe40003f25310 */
[----:B------:R-:W-:Y:S01]  /*4f70*/  ISETP.NE.AND.EX P0, PT, R5, RZ, PT, P0 ;  /* 0x000000ff0500720c */ /* 0x000fe20003f05300 */
[----:B------:R-:W1:Y:S01]  /*4f80*/  @!UP2 LDCU UR5, c[0x0][0xb0c] ;  /* 0x00016180ff05a7ac */ /* 0x000e620008000800 */
[----:B------:R-:W-:Y:S02]  /*4f90*/  USHF.L.U32 UR11, UR25, 0x7, URZ ;  /* 0x00000007190b7899 */ /* 0x000fe400080006ff */
[----:B------:R-:W-:Y:S02]  /*4fa0*/  USHF.L.U32 UR10, UR26, 0x6, URZ ;  /* 0x000000061a0a7899 */ /* 0x000fe400080006ff */
[----:B----4-:R-:W-:Y:S07]  /*4fb0*/  UIMAD.WIDE.U32 UR6, UR14, UR20, URZ ;  /* 0x000000140e0672a5 */ /* 0x010fee000f8e00ff */
[----:B------:R-:W-:Y:S01]  /*4fc0*/  @!UP2 UMOV UR4, UR7 ;  /* 0x000000070004ac82 */ /* 0x000fe20008000000 */
[----:B-1----:R-:W-:Y:S02]  /*4fd0*/  @!UP2 UISETP.NE.AND UP0, UPT, UR5, 0x1, UPT ;  /* 0x000000010500a88c */ /* 0x002fe4000bf05270 */
[----:B------:R-:W-:Y:S02]  /*4fe0*/  @!UP2 USHF.R.U32.HI UR4, URZ, UR21, UR4 ;  /* 0x00000015ff04a299 */ /* 0x000fe40008011604 */
[----:B------:R-:W-:Y:S02]  /*4ff0*/  UIMAD.WIDE.U32 UR6, UR13, UR23, URZ ;  /* 0x000000170d0672a5 */ /* 0x000fe4000f8e00ff */
[----:B------:R-:W-:Y:S02]  /*5000*/  @!UP2 USEL UR8, UR14, UR4, !UP0 ;  /* 0x000000040e08a287 */ /* 0x000fe4000c000000 */
[----:B------:R-:W-:Y:S03]  /*5010*/  @!UP2 UISETP.NE.AND UP0, UPT, UR22, 0x1, UPT ;  /* 0x000000011600a88c */ /* 0x000fe6000bf05270 */
[----:B------:R-:W-:Y:S02]  /*5020*/  @!UP2 UMOV UR6, UR7 ;  /* 0x000000070006ac82 */ /* 0x000fe40008000000 */
[----:B------:R-:W1:Y:S02]  /*5030*/  @!UP2 LDCU UR4, c[0x0][0xb20] ;  /* 0x00016400ff04a7ac */ /* 0x000e640008000800 */
[----:B-1----:R-:W-:Y:S04]  /*5040*/  @!UP2 USHF.R.U32.HI UR6, URZ, UR4, UR6 ;  /* 0x00000004ff06a299 */ /* 0x002fe80008011606 */
[----:B------:R-:W-:Y:S04]  /*5050*/  @!UP2 USEL UR6, UR13, UR6, !UP0 ;  /* 0x000000060d06a287 */ /* 0x000fe8000c000000 */
[----:B------:R-:W-:Y:S02]  /*5060*/  @!UP2 UIADD3 UR4, UPT, UPT, -UR8, UR6, URZ ;  /* 0x000000060804a290 */ /* 0x000fe4000fffe1ff */
[----:B------:R-:W-:Y:S02]  /*5070*/  @!UP2 UIADD3 UR6, UPT, UPT, UR8, -UR6, URZ ;  /* 0x800000060806a290 */ /* 0x000fe4000fffe0ff */
[----:B------:R-:W-:Y:S02]  /*5080*/  @!UP2 UIMAD UR14, UR4, UR5, UR14 ;  /* 0x00000005040ea2a4 */ /* 0x000fe4000f8e020e */
[----:B------:R-:W-:Y:S01]  /*5090*/  @!UP2 UIMAD UR13, UR6, UR22, UR13 ;  /* 0x00000016060da2a4 */ /* 0x000fe2000f8e020d */
[----:B------:R-:W-:Y:S11]  /*50a0*/  BRA.U UP3, `(.L_x_91) ;  /* 0x0000000103107547 */ /* 0x000ff6000b800000 */
[----:B---3--:R-:W-:Y:S04]  /*50b0*/  MOV R0, UR37 ;  /* 0x0000002500007c02 */ /* 0x008fe80008000f00 */
[----:B------:R-:W-:Y:S04]  /*50c0*/  SHF.L.U32 R9, R0, 0x1f, RZ ;  /* 0x0000001f00097819 */ /* 0x000fe800000006ff */
[----:B------:R-:W1:Y:S02]  /*50d0*/  SYNCS.PHASECHK.TRANS64.TRYWAIT P2, [UR24+0x88], R9 ;  /* 0x00008809ff0075a7 */ /* 0x000e640008041118 */
[----:B-1----:R-:W-:Y:S05]  /*50e0*/  @!P2 BRA `(.L_x_92) ;  /* 0x0000003c008ca947 */ /* 0x002fea0003800000 */
.L_x_91:
[----:B------:R-:W-:Y:S05]  /*50f0*/  @!P1 BRA `(.L_x_93) ;  /* 0x0000000000309947 */ /* 0x000fea0003800000 */
[----:B------:R-:W-:Y:S01]  /*5100*/  ISETP.NE.U32.AND P1, PT, R2, RZ, PT ;  /* 0x000000ff0200720c */ /* 0x000fe20003f25070 */
[----:B------:R-:W4:Y:S01]  /*5110*/  LDCU.64 UR4, c[0x0][0x358] ;  /* 0x00006b00ff0477ac */ /* 0x000f220008000a00 */
[----:B------:R-:W-:Y:S02]  /*5120*/  IMAD.MOV.U32 R88, RZ, RZ, 0x1 ;  /* 0x00000001ff587424 */ /* 0x000fe400078e00ff */
[----:B------:R-:W-:Y:S11]  /*5130*/  ISETP.NE.AND.EX P1, PT, R3, RZ, PT, P1 ;  /* 0x000000ff0300720c */ /* 0x000ff60003f25310 */
[----:B------:R-:W-:Y:S02]  /*5140*/  @!UPT UIADD3 URZ, UPT, UPT, URZ, URZ, URZ ;  /* 0x000000fffffff290 */ /* 0x000fe4000fffe0ff */
[----:B-1----:R-:W1:Y:S01]  /*5150*/  @P1 LDC.64 R8, c[0x0][0x888] ;  /* 0x00022200ff081b82 */ /* 0x002e620000000a00 */
[----:B---3--:R-:W-:Y:S04]  /*5160*/  @P1 IMAD R0, R4, UR36, RZ ;  /* 0x0000002404001c24 */ /* 0x008fe8000f8e02ff */
[----:B-1----:R-:W-:Y:S04]  /*5170*/  @P1 IMAD.WIDE R8, R0, 0x4, R8 ;  /* 0x0000000400081825 */ /* 0x002fe800078e0208 */
[----:B------:R-:W-:Y:S01]  /*5180*/  HFMA2 R0, -RZ, RZ, 0, 5.9604644775390625e-08 ;  /* 0x00000001ff007431 */ /* 0x000fe200000001ff */
[----:B----45:R4:W5:Y:S04]  /*5190*/  @P1 LDG.E R41, desc[UR4][R8.64] ;  /* 0x0000000408291981 */ /* 0x030968000c1e1900 */
[----:B------:R-:W-:Y:S01]  /*51a0*/  @!P1 PRMT R88, R0, 0x7610, R88 ;  /* 0x0000761000589816 */ /* 0x000fe20000000058 */
[----:B----4-:R-:W1:Y:S06]  /*51b0*/  @!P1 LDC R41, c[0x0][0x880] ;  /* 0x00022000ff299b82 */ /* 0x010e6c0000000800 */
.L_x_93:
[----:B-1---5:R-:W-:Y:S01]  /*51c0*/  @!P0 FSETP.EQ.AND P1, PT, R41, RZ, PT ;  /* 0x000000ff2900820b */ /* 0x022fe20003f22000 */
[----:B------:R-:W-:Y:S01]  /*51d0*/  @!UPT UIADD3 URZ, UPT, UPT, URZ, URZ, URZ ;  /* 0x000000fffffff290 */ /* 0x000fe2000fffe0ff */
[----:B------:R-:W-:Y:S11]  /*51e0*/  @!P0 BRA `(.L_x_94) ;  /* 0x0000000000188947 */ /* 0x000ff60003800000 */
[----:B------:R-:W-:Y:S02]  /*51f0*/  LOP3.LUT P0, RZ, R88, 0xff, RZ, 0xc0, !PT ;  /* 0x000000ff58ff7812 */ /* 0x000fe4000780c0ff */
[----:B------:R-:W-:Y:S04]  /*5200*/  ISETP.NE.U32.AND P1, PT, R2, RZ, PT ;  /* 0x000000ff0200720c */ /* 0x000fe80003f25070 */
[----:B------:R-:W-:Y:S04]  /*5210*/  ISETP.NE.AND.EX P1, PT, R3, RZ, PT, P1 ;  /* 0x000000ff0300720c */ /* 0x000fe80003f25310 */
[----:B------:R-:W-:Y:S03]  /*5220*/  PLOP3.LUT P1, PT, P1, PT, PT, 0x8, 0x80 ;  /* 0x000000000080781c */ /* 0x000fe60000f2e170 */
[----:B------:R-:W-:Y:S11]  /*5230*/  @P0 FSETP.EQ.AND P1, PT, R41, RZ, PT ;  /* 0x000000ff2900020b */ /* 0x000ff60003f22000 */
[----:B------:R-:W-:Y:S02]  /*5240*/  @!UPT UIADD3 URZ, UPT, UPT, URZ, URZ, URZ ;  /* 0x000000fffffff290 */ /* 0x000fe4000fffe0ff */
.L_x_94:
[----:B------:R-:W-:Y:S01]  /*5250*/  ULEA UR4, UR12, UR24, 0x3 ;  /* 0x000000180c047291 */ /* 0x000fe2000f8e18ff */
[----:B------:R-:W-:Y:S02]  /*5260*/  SHF.L.U32 R9, R15, 0x1f, RZ ;  /* 0x0000001f0f097819 */ /* 0x000fe400000006ff */
[----:B------:R-:W-:Y:S04]  /*5270*/  ELECT P0, URZ, PT ;  /* 0x0000000000ff782f */ /* 0x000fe80003800000 */
[----:B------:R-:W-:Y:S02]  /*5280*/  PLOP3.LUT P1, PT, P1, P0, PT, 0xf2, 0x2f ;  /* 0x00000000002f781c */ /* 0x000fe40000f21e72 */
[----:B------:R-:W1:Y:S11]  /*5290*/  SYNCS.PHASECHK.TRANS64.TRYWAIT P2, [UR4+0x68], R9 ;  /* 0x00006809ff0075a7 */ /* 0x000e760008041104 */
[----:B------:R-:W-:Y:S05]  /*52a0*/  @!P1 IADD3 R8, P0, PT, R16, 0x580, RZ ;  /* 0x0000058010089810 */ /* 0x000fea0007f1e0ff */
[----:B------:R-:W-:Y:S01]  /*52b0*/  @!P1 IMAD.X R6, RZ, RZ, R17, P0 ;  /* 0x000000ffff069224 */ /* 0x000fe200000e0611 */
[----:B-1----:R-:W-:Y:S07]  /*52c0*/  @!P2 BRA `(.L_x_95) ;  /* 0x0000003c002ca947 */ /* 0x002fee0003800000 */
.L_x_171:
[----:B------:R-:W-:Y:S01]  /*52d0*/  @!P1 R2UR UR7, R6 ;  /* 0x00000000060792ca */ /* 0x000fe200000e0000 */
[----:B------:R-:W-:Y:S01]  /*52e0*/  UIADD3 UR5, UPT, UPT, UR12, 0x1, URZ ;  /* 0x000000010c057890 */ /* 0x000fe2000fffe0ff */
[----:B------:R-:W-:Y:S01]  /*52f0*/  @!P1 R2UR UR6, R8 ;  /* 0x00000000080692ca */ /* 0x000fe200000e0000 */
[----:B------:R-:W-:Y:S01]  /*5300*/  UIADD3 UR9, UPT, UPT, UR4, 0x50, URZ ;  /* 0x0000005004097890 */ /* 0x000fe2000fffe0ff */
[----:B------:R-:W-:Y:S01]  /*5310*/  @!P1 IMAD.MOV.U32 R6, RZ, RZ, 0x2000 ;  /* 0x00002000ff069424 */ /* 0x000fe200078e00ff */
[----:B------:R-:W-:Y:S01]  /*5320*/  UISETP.NE.AND UP0, UPT, UR5, 0x3, UPT ;  /* 0x000000030500788c */ /* 0x000fe2000bf05270 */
[----:B------:R-:W-:Y:S01]  /*5330*/  VIADD R14, R14, 0x1 ;  /* 0x000000010e0e7836 */ /* 0x000fe20000000000 */
[----:B------:R-:W-:Y:S01]  /*5340*/  UMOV UR22, 0x0 ;  /* 0x0000000000167882 */ /* 0x000fe20000000000 */
[----:B------:R-:W-:Y:S01]  /*5350*/  UMOV UR23, 0x10000000 ;  /* 0x1000000000177882 */ /* 0x000fe20000000000 */
[----:B------:R-:W-:Y:S04]  /*5360*/  UPRMT UR20, UR55, 0x654, UR9 ;  /* 0x0000065437147896 */ /* 0x000fe80008000009 */
[----:B-1----:R-:W-:Y:S01]  /*5370*/  IMAD.U32 R9, RZ, RZ, UR7 ;  /* 0x00000007ff097e24 */ /* 0x002fe2000f8e00ff */
[----:B------:R-:W-:Y:S01]  /*5380*/  USEL UR7, URZ, 0x1, UP0 ;  /* 0x00000001ff077887 */ /* 0x000fe20008000000 */
[----:B------:R-:W-:Y:S01]  /*5390*/  IMAD.U32 R8, RZ, RZ, UR6 ;  /* 0x00000006ff087e24 */ /* 0x000fe2000f8e00ff */
[----:B------:R-:W-:Y:S02]  /*53a0*/  USEL UR6, UR5, URZ, UP0 ;  /* 0x000000ff05067287 */ /* 0x000fe40008000000 */
[----:B------:R-:W-:Y:S01]  /*53b0*/  VOTEU.ALL UP0, P1 ;  /* 0x0000000000ff7886 */ /* 0x000fe20000800000 */
[----:B------:R-:W-:Y:S02]  /*53c0*/  @!P1 R2UR UR19, R9 ;  /* 0x00000000091392ca */ /* 0x000fe400000e0000 */
[----:B------:R-:W-:Y:S02]  /*53d0*/  @!P1 R2UR UR18, R8 ;  /* 0x00000000081292ca */ /* 0x000fe400000e0000 */
[----:B------:R-:W-:Y:S01]  /*53e0*/  @!UP0 ULEA UR5, UR12, UR24, 0xd ;  /* 0x000000180c058291 */ /* 0x000fe2000f8e68ff */
[----:B------:R-:W-:Y:S02]  /*53f0*/  LOP3.LUT R15, R15, UR7, RZ, 0x3c, !PT ;  /* 0x000000070f0f7c12 */ /* 0x000fe4000f8e3cff */
[----:B------:R-:W-:Y:S01]  /*5400*/  UMOV UR12, UR36 ;  /* 0x00000024000c7c82 */ /* 0x000fe20008000000 */
[----:B------:R-:W-:Y:S01]  /*5410*/  @!UP0 UIADD3 UR8, UPT, UPT, UR5, 0x200, URZ ;  /* 0x0000020005088890 */ /* 0x000fe2000fffe0ff */
[----:B---3--:R-:W-:Y:S01]  /*5420*/  SHF.L.U32 R0, R15, 0x1f, RZ ;  /* 0x0000001f0f007819 */ /* 0x008fe200000006ff */
[----:B------:R-:W-:Y:S01]  /*5430*/  VOTEU.ALL UP0, P1 ;  /* 0x0000000000ff7886 */ /* 0x000fe20000800000 */
[----:B------:R-:W-:Y:S06]  /*5440*/  ULEA UR5, UR6, UR24, 0x3 ;  /* 0x0000001806057291 */ /* 0x000fec000f8e18ff */
[----:B------:R1:W-:Y:S01]  /*5450*/  @!UP0 UTMALDG.3D [UR8], [UR18], desc[UR22] ;  /* 0x00001608120085b4 */ /* 0x0003e20008011000 */
[----:B------:R1:W-:Y:S01]  /*5460*/  @!P1 SYNCS.ARRIVE.TRANS64.RED.A0TR RZ, [UR4+0x50], R6 ;  /* 0x00005006ffff99a7 */ /* 0x0003e20008300404 */
[----:B------:R-:W-:Y:S01]  /*5470*/  SYNCS.ARRIVE.TRANS64.RED.A1T0 RZ, [UR20], RZ ;  /* 0x000000ffffff79a7 */ /* 0x000fe20008100414 */
[----:B------:R-:W3:Y:S02]  /*5480*/  SYNCS.PHASECHK.TRANS64.TRYWAIT P0, [UR5+0x68], R0 ;  /* 0x00006800ff0075a7 */ /* 0x000ee40008001105 */
[----:B-1-3--:R-:W-:Y:S05]  /*5490*/  @!P0 BRA `(.L_x_96) ;  /* 0x0000003800d08947 */ /* 0x00afea0003800000 */
.L_x_173:
[----:B------:R-:W-:Y:S01]  /*54a0*/  UIADD3 UR9, UPT, UPT, UR5, 0x50, URZ ;  /* 0x0000005005097890 */ /* 0x000fe2000fffe0ff */
[----:B------:R-:W-:Y:S01]  /*54b0*/  @!P1 IADD3 R6, P0, PT, R16, 0x580, RZ ;  /* 0x0000058010069810 */ /* 0x000fe20007f1e0ff */
[----:B------:R-:W-:Y:S01]  /*54c0*/  UPLOP3.LUT UP3, UPT, UPT, UPT, UPT, 0x80, 0x8 ;  /* 0x000000000008789c */ /* 0x000fe20003f6f070 */
[----:B------:R-:W-:Y:S01]  /*54d0*/  R2UR UR23, R90 ;  /* 0x000000005a1772ca */ /* 0x000fe200000e0000 */
[----:B------:R-:W-:Y:S01]  /*54e0*/  UMOV UR20, 0x0 ;  /* 0x0000000000147882 */ /* 0x000fe20000000000 */
[----:B------:R-:W-:Y:S01]  /*54f0*/  @!P1 R2UR UR7, R6 ;  /* 0x00000000060792ca */ /* 0x000fe200000e0000 */
[----:B-1----:R-:W-:Y:S01]  /*5500*/  @!P1 IMAD.X R0, RZ, RZ, R17, P0 ;  /* 0x000000ffff009224 */ /* 0x002fe200000e0611 */
[----:B------:R-:W-:Y:S01]  /*5510*/  UMOV UR21, 0x10000000 ;  /* 0x1000000000157882 */ /* 0x000fe20000000000 */
[----:B------:R-:W-:Y:S01]  /*5520*/  UMOV UR12, UR36 ;  /* 0x00000024000c7c82 */ /* 0x000fe20008000000 */
[----:B------:R-:W-:Y:S01]  /*5530*/  VOTEU.ALL UP0, P1 ;  /* 0x0000000000ff7886 */ /* 0x000fe20000800000 */
[----:B------:R-:W-:Y:S01]  /*5540*/  R2UR UR22, R91 ;  /* 0x000000005b1672ca */ /* 0x000fe200000e0000 */
[----:B------:R-:W-:Y:S01]  /*5550*/  UMOV UR36, UR27 ;  /* 0x0000001b00247c82 */ /* 0x000fe20008000000 */
[----:B------:R-:W-:Y:S02]  /*5560*/  @!P1 R2UR UR4, R0 ;  /* 0x00000000000492ca */ /* 0x000fe400000e0000 */
[----:B------:R-:W-:Y:S01]  /*5570*/  @!UP0 UIADD3 UR10, UPT, UPT, UR10, 0x20, URZ ;  /* 0x000000200a0a8890 */ /* 0x000fe2000fffe0ff */
[C---:B------:R-:W-:Y:S01]  /*5580*/  ISETP.NE.AND P0, PT, R14.reuse, 0x2, PT ;  /* 0x000000020e00780c */ /* 0x040fe20003f05270 */
[----:B------:R-:W-:Y:S02]  /*5590*/  UIADD3 UR26, UPT, UPT, UR13, UR23, URZ ;  /* 0x000000170d1a7290 */ /* 0x000fe4000fffe0ff */
[----:B------:R-:W-:Y:S01]  /*55a0*/  IMAD.U32 R8, RZ, RZ, UR7 ;  /* 0x00000007ff087e24 */ /* 0x000fe2000f8e00ff */
[----:B------:R-:W-:Y:S02]  /*55b0*/  SEL R0, RZ, 0x1, P0 ;  /* 0x00000001ff007807 */ /* 0x000fe40000000000 */
[----:B------:R-:W-:Y:S02]  /*55c0*/  SEL R14, R14, RZ, P0 ;  /* 0x000000ff0e0e7207 */ /* 0x000fe40000000000 */
[----:B------:R-:W-:Y:S01]  /*55d0*/  @!P1 R2UR UR18, R8 ;  /* 0x00000000081292ca */ /* 0x000fe200000e0000 */
[----:B------:R-:W-:Y:S01]  /*55e0*/  UIADD3 UR25, UPT, UPT, UR14, UR22, URZ ;  /* 0x000000160e197290 */ /* 0x000fe2000fffe0ff */
[----:B------:R-:W-:Y:S01]  /*55f0*/  IMAD.U32 R9, RZ, RZ, UR4 ;  /* 0x00000004ff097e24 */ /* 0x000fe2000f8e00ff */
[----:B------:R-:W-:Y:S01]  /*5600*/  @!UP0 ULEA UR4, UR6, UR24, 0xd ;  /* 0x0000001806048291 */ /* 0x000fe2000f8e68ff */
[----:B------:R-:W-:Y:S03]  /*5610*/  LOP3.LUT R13, R13, R0, RZ, 0x3c, !PT ;  /* 0x000000000d0d7212 */ /* 0x000fe600078e3cff */
[----:B------:R-:W-:Y:S01]  /*5620*/  @!P1 R2UR UR19, R9 ;  /* 0x00000000091392ca */ /* 0x000fe200000e0000 */
[----:B------:R-:W-:Y:S01]  /*5630*/  @!UP0 UIADD3 UR8, UPT, UPT, UR4, 0x200, URZ ;  /* 0x0000020004088890 */ /* 0x000fe2000fffe0ff */
[----:B------:R-:W-:Y:S01]  /*5640*/  VOTEU.ALL UP0, P1 ;  /* 0x0000000000ff7886 */ /* 0x000fe20000800000 */
[----:B------:R-:W-:Y:S10]  /*5650*/  UPRMT UR4, UR55, 0x654, UR9 ;  /* 0x0000065437047896 */ /* 0x000ff40008000009 */
[----:B------:R1:W-:Y:S01]  /*5660*/  @!UP0 UTMALDG.3D [UR8], [UR18], desc[UR20] ;  /* 0x00001408120085b4 */ /* 0x0003e20008011000 */
[----:B------:R3:W-:Y:S01]  /*5670*/  @!P1 SYNCS.ARRIVE.TRANS64.RED.A0TR RZ, [UR5+0x50], R7 ;  /* 0x00005007ffff99a7 */ /* 0x0007e20008300405 */
[----:B------:R-:W-:Y:S01]  /*5680*/  SYNCS.ARRIVE.TRANS64.RED.A1T0 RZ, [UR4], RZ ;  /* 0x000000ffffff79a7 */ /* 0x000fe20008100404 */
[----:B------:R-:W-:Y:S04]  /*5690*/  UIADD3 UR4, UPT, UPT, UR6, 0x1, URZ ;  /* 0x0000000106047890 */ /* 0x000fe8000fffe0ff */
[----:B------:R-:W-:Y:S04]  /*56a0*/  UISETP.NE.AND UP0, UPT, UR4, 0x3, UPT ;  /* 0x000000030400788c */ /* 0x000fe8000bf05270 */
[----:B------:R-:W-:Y:S06]  /*56b0*/  USEL UR5, URZ, 0x1, UP0 ;  /* 0x00000001ff057887 */ /* 0x000fec0008000000 */
[----:B------:R-:W-:Y:S01]  /*56c0*/  LOP3.LUT R15, R15, UR5, RZ, 0x3c, !PT ;  /* 0x000000050f0f7c12 */ /* 0x000fe2000f8e3cff */
[----:B-1----:R-:W-:Y:S01]  /*56d0*/  USEL UR12, UR4, URZ, UP0 ;  /* 0x000000ff040c7287 */ /* 0x002fe20008000000 */
[----:B------:R-:W-:Y:S11]  /*56e0*/  BRA.U UP1, `(.L_x_97) ;  /* 0xfffffff101f07547 */ /* 0x000ff6000b83ffff */
[----:B------:R-:W-:Y:S01]  /*56f0*/  UIADD3 UR24, UPT, UPT, UR24, 0x68, URZ ;  /* 0x0000006818187890 */ /* 0x000fe2000fffe0ff */
[----:B------:R-:W-:-:S03]  /*5700*/  SHF.L.U32 R3, R15, 0x1f, RZ ;  /* 0x0000001f0f037819 */ /* 0x000fc600000006ff */
[----:B------:R-:W-:-:S09]  /*5710*/  ULEA UR4, UR12, UR24, 0x3 ;  /* 0x000000180c047291 */ /* 0x000fd2000f8e18ff */
[----:B------:R-:W1:Y:S02]  /*5720*/  SYNCS.PHASECHK.TRANS64.TRYWAIT P0, [UR4], R3 ;  /* 0x00000003ff0075a7 */ /* 0x000e640008001104 */
[----:B-1----:R-:W-:Y:S05]  /*5730*/  @!P0 BRA `(.L_x_98) ;  /* 0x0000003800408947 */ /* 0x002fea0003800000 */
.L_x_175:
        /* <DEDUP_REMOVED lines=9> */
.L_x_177:
        /* <DEDUP_REMOVED lines=8> */
.L_x_100:
[----:B-1----:R1:W4:Y:S02]  /*5850*/  SYNCS.PHASECHK.TRANS64.TRYWAIT P0, [R0+URZ], R3 ;  /* 0x00000003000075a7 */ /* 0x00232400080011ff */
[----:B----4-:R-:W-:Y:S05]  /*5860*/  @!P0 NANOSLEEP.SYNCS 0x989680 ;  /* 0x009896800000895d */ /* 0x010fea0003900000 */
[----:B------:R-:W4:Y:S02]  /*5870*/  @!P0 SYNCS.PHASECHK.TRANS64 P0, [R0+URZ], R3 ;  /* 0x00000003000085a7 */ /* 0x000f2400080010ff */
[----:B--2-4-:R-:W-:Y:S05]  /*5880*/  @P0 EXIT ;  /* 0x000000000000094d */ /* 0x014fea0003800000 */
[----:B------:R-:W-:Y:S05]  /*5890*/  BRA `(.L_x_100) ;  /* 0xfffffffc00ec7947 */ /* 0x000fea000383ffff */
.L_x_88:
[----:B------:R-:W-:-:S06]  /*58a0*/  UISETP.GE.AND UP0, UPT, UR22, 0x4, UPT ;  /* 0x000000041600788c */ /* 0x000fcc000bf06270 */
[----:B------:R-:W-:-:S13]  /*58b0*/  PLOP3.LUT P0, PT, PT, PT, UP0, 0x80, 0x8 ;  /* 0x000000000008781c */ /* 0x000fda0003f0f008 */
[----:B-1----:R-:W-:Y:S05]  /*58c0*/  @!P0 EXIT ;  /* 0x000000000000894d */ /* 0x002fea0003800000 */
[----:B------:R-:W-:Y:S01]  /*58d0*/  BAR.SYNC.DEFER_BLOCKING 0x6, 0xa0 ;  /* 0x0182800000007b1d */ /* 0x000fe20000010000 */
[C---:B------:R-:W-:Y:S01]  /*58e0*/  IMAD.SHL.U32 R5, R95.reuse, 0x20, RZ ;  /* 0x000000205f057824 */ /* 0x040fe200078e00ff */
[C---:B------:R-:W-:Y:S01]  /*58f0*/  LOP3.LUT R96, R95.reuse, 0x2, RZ, 0xc0, !PT ;  /* 0x000000025f607812 */ /* 0x040fe200078ec0ff */
[C---:B------:R-:W-:Y:S01]  /*5900*/  IMAD.SHL.U32 R100, R95.reuse, 0x4, RZ ;  /* 0x000000045f647824 */ /* 0x040fe200078e00ff */
[C---:B------:R-:W-:Y:S01]  /*5910*/  LOP3.LUT R101, R95.reuse, 0x60, RZ, 0xc0, !PT ;  /* 0x000000605f657812 */ /* 0x040fe200078ec0ff */
[----:B------:R-:W-:Y:S01]  /*5920*/  IMAD.U32 R37, R95, 0x10000, RZ ;  /* 0x000100005f257824 */ /* 0x000fe200078e00ff */
[----:B------:R-:W-:Y:S02]  /*5930*/  UMOV UR47, 0x400 ;  /* 0x00000400002f7882 */ /* 0x000fe40000000000 */
[----:B------:R-:W1:Y:S01]  /*5940*/  LDC.64 R80, c[0x0][0x888] ;  /* 0x00022200ff507b82 */ /* 0x000e620000000a00 */
[----:B------:R-:W-:Y:S01]  /*5950*/  ULEA UR47, UR55, UR47, 0x18 ;  /* 0x0000002f372f7291 */ /* 0x000fe2000f8ec0ff */
[----:B------:R-:W-:Y:S01]  /*5960*/  LOP3.LUT R7, R5, 0xc0, RZ, 0xc0, !PT ;  /* 0x000000c005077812 */ /* 0x000fe200078ec0ff */
[----:B------:R-:W-:Y:S01]  /*5970*/  HFMA2 R36, -RZ, RZ, 0, 0 ;  /* 0x00000000ff247431 */ /* 0x000fe200000001ff */
[----:B------:R-:W-:Y:S01]  /*5980*/  LOP3.LUT R95, R95, 0x4, RZ, 0xc0, !PT ;  /* 0x000000045f5f7812 */ /* 0x000fe200078ec0ff */
[----:B------:R-:W-:Y:S01]  /*5990*/  UIADD3 UR4, UPT, UPT, UR47, 0x200, URZ ;  /* 0x000002002f047890 */ /* 0x000fe2000fffe0ff */
[----:B------:R-:W-:Y:S01]  /*59a0*/  LOP3.LUT R100, R7, 0x18, R100, 0xf8, !PT ;  /* 0x0000001807647812 */ /* 0x000fe200078ef864 */
[----:B------:R-:W-:Y:S01]  /*59b0*/  IMAD.MOV.U32 R98, RZ, RZ, RZ ;  /* 0x000000ffff627224 */ /* 0x000fe200078e00ff */
[----:B------:R-:W2:Y:S01]  /*59c0*/  LDC.64 R82, c[0x0][0x890] ;  /* 0x00022400ff527b82 */ /* 0x000ea20000000a00 */
[----:B------:R-:W-:Y:S01]  /*59d0*/  LOP3.LUT R37, R37, 0x600000, RZ, 0xc0, !PT ;  /* 0x0060000025257812 */ /* 0x000fe200078ec0ff */
[----:B------:R-:W-:Y:S01]  /*59e0*/  IMAD.MOV.U32 R94, RZ, RZ, RZ ;  /* 0x000000ffff5e7224 */ /* 0x000fe200078e00ff */
[C---:B------:R-:W-:Y:S01]  /*59f0*/  IADD3 R99, PT, PT, -R95.reuse, 0x2, RZ ;  /* 0x000000025f637810 */ /* 0x040fe20007ffe1ff */
[----:B------:R-:W-:Y:S01]  /*5a00*/  IMAD.MOV R96, RZ, RZ, -R96 ;  /* 0x000000ffff607224 */ /* 0x000fe200078e0a60 */
[----:B------:R-:W-:Y:S01]  /*5a10*/  LOP3.LUT R100, R100, 0xf20, R5, 0xf8, !PT ;  /* 0x00000f2064647812 */ /* 0x000fe200078ef805 */
[----:B------:R-:W-:Y:S01]  /*5a20*/  IMAD.U32 R103, RZ, RZ, UR4 ;  /* 0x00000004ff677e24 */ /* 0x000fe2000f8e00ff */
[----:B------:R-:W-:Y:S01]  /*5a30*/  MOV R97, RZ ;  /* 0x000000ff00617202 */ /* 0x000fe20000000f00 */
[----:B------:R-:W3:Y:S01]  /*5a40*/  LDC.64 R78, c[0x0][0x8b0] ;  /* 0x00022c00ff4e7b82 */ /* 0x000ee20000000a00 */
[----:B------:R-:W4:Y:S01]  /*5a50*/  LDS R0, [UR47+0x140] ;  /* 0x0001402fff007984 */ /* 0x000f220008000800 */
[----:B------:R-:W-:Y:S01]  /*5a60*/  IADD3 R95, PT, PT, -R95, RZ, RZ ;  /* 0x000000ff5f5f7210 */ /* 0x000fe20007ffe1ff */
[----:B------:R-:W-:Y:S01]  /*5a70*/  IMAD.SHL.U32 R99, R99, 0x10, RZ ;  /* 0x0000001063637824 */ /* 0x000fe200078e00ff */
[----:B------:R-:W-:Y:S01]  /*5a80*/  LEA R100, R100, UR4, 0x1 ;  /* 0x0000000464647c11 */ /* 0x000fe2000f8e08ff */
[----:B------:R-:W1:Y:S03]  /*5a90*/  LDCU UR63, c[0x0][0x370] ;  /* 0x00006e00ff3f77ac */ /* 0x000e660008000800 */
[----:B------:R-:W1:Y:S01]  /*5aa0*/  LDC.64 R76, c[0x0][0x8a8] ;  /* 0x00022a00ff4c7b82 */ /* 0x000e620000000a00 */
[----:B------:R-:W-:Y:S01]  /*5ab0*/  UMOV UR54, 0x1 ;  /* 0x0000000100367882 */ /* 0x000fe20000000000 */
[----:B------:R-:W-:Y:S01]  /*5ac0*/  UMOV UR46, URZ ;  /* 0x000000ff002e7c82 */ /* 0x000fe20008000000 */
[----:B------:R-:W1:Y:S01]  /*5ad0*/  LDCU UR43, c[0x0][0xb0c] ;  /* 0x00016180ff2b77ac */ /* 0x000e620008000800 */
[----:B------:R-:W1:Y:S01]  /*5ae0*/  LDCU UR39, c[0x0][0xb30] ;  /* 0x00016600ff2777ac */ /* 0x000e620008000800 */
[----:B------:R-:W1:Y:S01]  /*5af0*/  LDCU.64 UR60, c[0x0][0x888] ;  /* 0x00011100ff3c77ac */ /* 0x000e620008000a00 */
[----:B------:R-:W1:Y:S01]  /*5b00*/  LDCU.64 UR40, c[0x0][0xb28] ;  /* 0x00016500ff2877ac */ /* 0x000e620008000a00 */
[----:B------:R-:W1:Y:S01]  /*5b10*/  LDCU.128 UR56, c[0x0][0xb10] ;  /* 0x00016200ff3877ac */ /* 0x000e620008000c00 */
[----:B------:R-:W1:Y:S01]  /*5b20*/  LDCU UR62, c[0x0][0x374] ;  /* 0x00006e80ff3e77ac */ /* 0x000e620008000800 */
[----:B------:R-:W-:Y:S01]  /*5b30*/  UMOV UR53, URZ ;  /* 0x000000ff00357c82 */ /* 0x000fe20008000000 */
[----:B------:R-:W-:Y:S01]  /*5b40*/  UMOV UR52, URZ ;  /* 0x000000ff00347c82 */ /* 0x000fe20008000000 */
[----:B--2-4-:R-:W-:-:S07]  /*5b50*/  IMAD.IADD R37, R0, 0x1, R37 ;  /* 0x0000000100257824 */ /* 0x014fce00078e0225 */
.L_x_131:
[C---:B------:R-:W-:Y:S02]  /*5b60*/  LEA R0, R94.reuse, UR47, 0x3 ;  /* 0x0000002f5e007c11 */ /* 0x040fe4000f8e18ff */
[----:B------:R-:W-:Y:S02]  /*5b70*/  SHF.L.U32 R3, R97, 0x1f, RZ ;  /* 0x0000001f61037819 */ /* 0x000fe400000006ff */
[----:B------:R-:W-:Y:S02]  /*5b80*/  LEA R5, R94, UR47, 0x4 ;  /* 0x0000002f5e057c11 */ /* 0x000fe4000f8e20ff */
[----:B------:R-:W2:Y:S02]  /*5b90*/  SYNCS.PHASECHK.TRANS64.TRYWAIT P0, [R0+URZ+0x90], R3 ;  /* 0x00009003000075a7 */ /* 0x000ea400080011ff */
[----:B-12---:R-:W-:Y:S05]  /*5ba0*/  @!P0 BRA `(.L_x_101) ;  /* 0x0000003400548947 */ /* 0x006fea0003800000 */
.L_x_178:
[----:B------:R-:W-:Y:S01]  /*5bb0*/  R2UR UR7, R102 ;  /* 0x00000000660772ca */ /* 0x000fe200000e0000 */
[----:B------:R-:W4:Y:S01]  /*5bc0*/  LDS.128 R4, [R5+0x120] ;  /* 0x0001200005047984 */ /* 0x000f220000000c00 */
[----:B--2---:R-:W-:Y:S01]  /*5bd0*/  VIADD R0, R0, 0xa0 ;  /* 0x000000a000007836 */ /* 0x004fe20000000000 */
[----:B------:R-:W-:Y:S04]  /*5be0*/  UISETP.GE.AND UP0, UPT, UR42, 0x1, UPT ;  /* 0x000000012a00788c */ /* 0x000fe8000bf06270 */
[----:B------:R-:W-:Y:S01]  /*5bf0*/  PRMT R0, RZ, 0x654, R0 ;  /* 0x00000654ff007816 */ /* 0x000fe20000000000 */
[----:B------:R-:W-:Y:S01]  /*5c00*/  @!PT LDS RZ, [RZ] ;  /* 0x00000000fffff984 */ /* 0x000fe20000000800 */
[----:B------:R-:W-:Y:S01]  /*5c10*/  @!PT LDS RZ, [RZ] ;  /* 0x00000000fffff984 */ /* 0x000fe20000000800 */
[----:B------:R-:W-:Y:S01]  /*5c20*/  @!PT LDS RZ, [RZ] ;  /* 0x00000000fffff984 */ /* 0x000fe20000000800 */
[----:B------:R-:W-:Y:S01]  /*5c30*/  @!PT LDS RZ, [RZ] ;  /* 0x00000000fffff984 */ /* 0x000fe20000000800 */
[----:B------:R2:W-:Y:S06]  /*5c40*/  MEMBAR.ALL.CTA ;  /* 0x0000000000007992 */ /* 0x0005ec0000008000 */
[----:B--2---:R-:W2:Y:S02]  /*5c50*/  FENCE.VIEW.ASYNC.S ;  /* 0x00000000000073c6 */ /* 0x004ea40000000000 */
[----:B--2---:R2:W-:Y:S01]  /*5c60*/  SYNCS.ARRIVE.TRANS64.RED.A1T0 RZ, [R0+URZ], RZ ;  /* 0x000000ff00ff79a7 */ /* 0x0045e200081004ff */
[----:B----4-:R-:W-:Y:S11]  /*5c70*/  LOP3.LUT P0, RZ, R6, 0x1, RZ, 0xc0, !PT ;  /* 0x0000000106ff7812 */ /* 0x010ff6000780c0ff */
[----:B------:R-:W-:Y:S02]  /*5c80*/  @!UPT UIADD3 URZ, UPT, UPT, URZ, URZ, URZ ;  /* 0x000000fffffff290 */ /* 0x000fe4000fffe0ff */
[----:B------:R-:W-:Y:S01]  /*5c90*/  VOTEU.ANY UP1, P0 ;  /* 0x0000000000ff7886 */ /* 0x000fe20000020100 */
[----:B------:R-:W-:Y:S01]  /*5ca0*/  PLOP3.LUT P0, PT, PT, PT, UP1, 0x80, 0x8 ;  /* 0x000000000008781c */ /* 0x000fe20003f0f018 */
[----:B------:R-:W-:Y:S06]  /*5cb0*/  UP2UR UR4, UPR, URZ, 0x2 ;  /* 0x00000002ff047883 */ /* 0x000fec0008000000 */
[----:B------:R-:W-:Y:S06]  /*5cc0*/  IMAD.U32 R108, RZ, RZ, UR4 ;  /* 0x00000004ff6c7e24 */ /* 0x000fec000f8e00ff */
[----:B------:R-:W-:Y:S02]  /*5cd0*/  @P0 SHF.R.U32.HI R2, RZ, 0x10, R5 ;  /* 0x00000010ff020819 */ /* 0x000fe40000011605 */
[----:B------:R-:W-:Y:S02]  /*5ce0*/  @P0 MOV R3, R4 ;  /* 0x0000000400030202 */ /* 0x000fe40000000f00 */
[----:B------:R-:W-:Y:S02]  /*5cf0*/  @P0 R2UR UR4, R2 ;  /* 0x00000000020402ca */ /* 0x000fe400000e0000 */
[----:B------:R-:W-:Y:S02]  /*5d00*/  @P0 LOP3.LUT R4, R5, 0xffff, RZ, 0xc0, !PT ;  /* 0x0000ffff05040812 */ /* 0x000fe400078ec0ff */
[----:B------:R-:W-:Y:S02]  /*5d10*/  @P0 R2UR UR6, R3 ;  /* 0x00000000030602ca */ /* 0x000fe400000e0000 */
[----:B------:R-:W-:Y:S07]  /*5d20*/  @P0 R2UR UR5, R4 ;  /* 0x00000000040502ca */ /* 0x000fee00000e0000 */
[----:B------:R-:W-:Y:S02]  /*5d30*/  @UP1 UMOV UR7, UR4 ;  /* 0x0000000400071c82 */ /* 0x000fe40008000000 */
[----:B------:R-:W-:Y:S02]  /*5d40*/  IMAD.U32 R102, RZ, RZ, UR7 ;  /* 0x00000007ff667e24 */ /* 0x000fe4000f8e00ff */
[----:B------:R-:W-:Y:S02]  /*5d50*/  @UP1 UMOV UR38, UR6 ;  /* 0x0000000600261c82 */ /* 0x000fe40008000000 */
[----:B------:R-:W-:Y:S01]  /*5d60*/  @UP1 UMOV UR37, UR5 ;  /* 0x0000000500251c82 */ /* 0x000fe20008000000 */
[----:B--2---:R-:W-:Y:S05]  /*5d70*/  BRA.U !UP0, `(.L_x_102) ;  /* 0x0000000108cc7547 */ /* 0x004fea000b800000 */
[----:B------:R-:W2:Y:S01]  /*5d80*/  LDCU UR12, c[0x0][0xb20] ;  /* 0x00016400ff0c77ac */ /* 0x000ea20008000800 */
[----:B-1----:R-:W-:Y:S02]  /*5d90*/  UIMAD.WIDE.U32 UR4, UR62, UR59, URZ ;  /* 0x0000003b3e0472a5 */ /* 0x002fe4000f8e00ff */
[----:B------:R-:W-:Y:S02]  /*5da0*/  UIMAD.WIDE.U32 UR6, UR63, UR56, URZ ;  /* 0x000000383f0672a5 */ /* 0x000fe4000f8e00ff */
[----:B------:R-:W-:Y:S02]  /*5db0*/  UISETP.NE.AND UP0, UPT, UR58, 0x1, UPT ;  /* 0x000000013a00788c */ /* 0x000fe4000bf05270 */
[----:B------:R-:W-:Y:S02]  /*5dc0*/  UIMAD.WIDE.U32 UR8, UR37, UR59, URZ ;  /* 0x0000003b250872a5 */ /* 0x000fe4000f8e00ff */
[----:B------:R-:W-:Y:S02]  /*5dd0*/  UIMAD.WIDE.U32 UR10, UR38, UR56, URZ ;  /* 0x00000038260a72a5 */ /* 0x000fe4000f8e00ff */
[----:B------:R-:W-:Y:S02]  /*5de0*/  UISETP.NE.AND UP1, UPT, UR43, 0x1, UPT ;  /* 0x000000012b00788c */ /* 0x000fe4000bf25270 */
[----:B------:R-:W-:Y:S01]  /*5df0*/  UISETP.NE.AND UP2, UPT, UR42, 0x1, UPT ;  /* 0x000000012a00788c */ /* 0x000fe2000bf45270 */
[----:B------:R-:W-:Y:S02]  /*5e00*/  UMOV UR4, UR5 ;  /* 0x0000000500047c82 */ /* 0x000fe40008000000 */
[----:B--2---:R-:W-:Y:S03]  /*5e10*/  USHF.R.U32.HI UR5, URZ, UR12, UR4 ;  /* 0x0000000cff057299 */ /* 0x004fe60008011604 */
[----:B------:R-:W-:Y:S02]  /*5e20*/  UMOV UR4, UR7 ;  /* 0x0000000700047c82 */ /* 0x000fe40008000000 */
[----:B------:R-:W-:Y:S02]  /*5e30*/  USHF.R.U32.HI UR7, URZ, UR57, UR4 ;  /* 0x00000039ff077299 */ /* 0x000fe40008011604 */
[----:B------:R-:W-:Y:S02]  /*5e40*/  USEL UR4, UR62, UR5, !UP0 ;  /* 0x000000053e047287 */ /* 0x000fe4000c000000 */
[----:B------:R-:W-:Y:S01]  /*5e50*/  USEL UR7, UR63, UR7, !UP1 ;  /* 0x000000073f077287 */ /* 0x000fe2000c800000 */
[----:B------:R-:W-:Y:S01]  /*5e60*/  UMOV UR5, UR9 ;  /* 0x0000000900057c82 */ /* 0x000fe20008000000 */
[----:B------:R-:W-:Y:S02]  /*5e70*/  UIMAD.WIDE.U32 UR8, UR4, UR40, URZ ;  /* 0x00000028040872a5 */ /* 0x000fe4000f8e00ff */
[----:B------:R-:W-:Y:S03]  /*5e80*/  USHF.R.U32.HI UR6, URZ, UR12, UR5 ;  /* 0x0000000cff067299 */ /* 0x000fe60008011605 */
[----:B------:R-:W-:Y:S01]  /*5e90*/  UMOV UR5, UR11 ;  /* 0x0000000b00057c82 */ /* 0x000fe20008000000 */
[----:B------:R-:W-:Y:S02]  /*5ea0*/  UIMAD.WIDE.U32 UR10, UR7, UR40, URZ ;  /* 0x00000028070a72a5 */ /* 0x000fe4000f8e00ff */
[----:B------:R-:W-:Y:S02]  /*5eb0*/  USHF.R.U32.HI UR12, URZ, UR57, UR5 ;  /* 0x00000039ff0c7299 */ /* 0x000fe40008011605 */
[----:B------:R-:W-:Y:S01]  /*5ec0*/  USEL UR6, UR37, UR6, !UP0 ;  /* 0x0000000625067287 */ /* 0x000fe2000c000000 */
[----:B------:R-:W-:Y:S02]  /*5ed0*/  UMOV UR5, UR9 ;  /* 0x0000000900057c82 */ /* 0x000fe40008000000 */
[----:B------:R-:W-:Y:S01]  /*5ee0*/  UMOV UR10, UR11 ;  /* 0x0000000b000a7c82 */ /* 0x000fe20008000000 */
[----:B------:R-:W-:Y:S02]  /*5ef0*/  @UP2 USHF.R.U32.HI UR4, URZ, UR41, UR5 ;  /* 0x00000029ff042299 */ /* 0x000fe40008011605 */
[----:B------:R-:W-:Y:S02]  /*5f00*/  @UP2 USHF.R.U32.HI UR7, URZ, UR41, UR10 ;  /* 0x00000029ff072299 */ /* 0x000fe4000801160a */
[----:B------:R-:W-:Y:S02]  /*5f10*/  UIMAD UR4, UR42, UR4, URZ ;  /* 0x000000042a0472a4 */ /* 0x000fe4000f8e02ff */
[----:B------:R-:W-:Y:S02]  /*5f20*/  UIMAD.WIDE.U32 UR10, UR6, UR40, URZ ;  /* 0x00000028060a72a5 */ /* 0x000fe4000f8e00ff */
[----:B------:R-:W-:Y:S02]  /*5f30*/  USEL UR5, UR38, UR12, !UP1 ;  /* 0x0000000c26057287 */ /* 0x000fe4000c800000 */
[----:B------:R-:W-:Y:S02]  /*5f40*/  UIMAD UR8, UR42, UR7, URZ ;  /* 0x000000072a0872a4 */ /* 0x000fe4000f8e02ff */
[----:B------:R-:W-:Y:S03]  /*5f50*/  UISETP.GE.AND UP0, UPT, UR6, UR4, UPT ;  /* 0x000000040600728c */ /* 0x000fe6000bf06270 */
[----:B------:R-:W-:Y:S01]  /*5f60*/  UMOV UR4, UR11 ;  /* 0x0000000b00047c82 */ /* 0x000fe20008000000 */
[----:B------:R-:W-:Y:S02]  /*5f70*/  UISETP.GE.OR UP0, UPT, UR5, UR8, UP0 ;  /* 0x000000080500728c */ /* 0x000fe40008706670 */
[----:B------:R-:W-:Y:S02]  /*5f80*/  USHF.R.U32.HI UR4, URZ, UR41, UR4 ;  /* 0x00000029ff047299 */ /* 0x000fe40008011604 */
[----:B------:R-:W-:Y:S02]  /*5f90*/  UIMAD.WIDE.U32 UR8, UR5, UR40, URZ ;  /* 0x00000028050872a5 */ /* 0x000fe4000f8e00ff */
[----:B------:R-:W-:Y:S02]  /*5fa0*/  USEL UR11, UR6, UR4, !UP2 ;  /* 0x00000004060b7287 */ /* 0x000fe4000d000000 */
[----:B------:R-:W-:Y:S02]  /*5fb0*/  UIADD3 UR8, UPT, UPT, -UR5, URZ, URZ ;  /* 0x000000ff05087290 */ /* 0x000fe4000fffe1ff */
[----:B------:R-:W-:Y:S01]  /*5fc0*/  UIADD3 UR10, UPT, UPT, -UR11, URZ, URZ ;  /* 0x000000ff0b0a7290 */ /* 0x000fe2000fffe1ff */
[----:B------:R-:W-:Y:S01]  /*5fd0*/  @!UP0 UMOV UR4, UR9 ;  /* 0x0000000900048c82 */ /* 0x000fe20008000000 */
[----:B------:R-:W-:Y:S02]  /*5fe0*/  UIADD3 UR9, UPT, UPT, -UR6, URZ, URZ ;  /* 0x000000ff06097290 */ /* 0x000fe4000fffe1ff */
[----:B------:R-:W-:Y:S02]  /*5ff0*/  @!UP0 USHF.R.U32.HI UR4, URZ, UR41, UR4 ;  /* 0x00000029ff048299 */ /* 0x000fe40008011604 */
[----:B------:R-:W-:Y:S02]  /*6000*/  UIMAD UR10, UR42, UR10, UR6 ;  /* 0x0000000a2a0a72a4 */ /* 0x000fe4000f8e0206 */
[----:B------:R-:W-:Y:S04]  /*6010*/  @!UP0 USEL UR4, UR5, UR4, !UP2 ;  /* 0x0000000405048287 */ /* 0x000fe8000d000000 */
[----:B------:R-:W-:Y:S02]  /*6020*/  @!UP0 UIMAD UR10, UR7, UR10, UR4 ;  /* 0x0000000a070a82a4 */ /* 0x000fe4000f8e0204 */
[----:B------:R-:W-:Y:S02]  /*6030*/  @!UP0 UIADD3 UR11, UPT, UPT, UR11, -UR4, URZ ;  /* 0x800000040b0b8290 */ /* 0x000fe4000fffe0ff */
[----:B------:R-:W-:Y:S02]  /*6040*/  UIMAD UR7, UR43, UR8, UR38 ;  /* 0x000000082b0772a4 */ /* 0x000fe4000f8e0226 */
[----:B------:R-:W-:Y:S02]  /*6050*/  @!UP0 UIMAD UR6, UR11, UR42, UR5 ;  /* 0x0000002a0b0682a4 */ /* 0x000fe4000f8e0205 */
[----:B------:R-:W-:Y:S01]  /*6060*/  UIMAD UR4, UR58, UR9, UR37 ;  /* 0x000000093a0472a4 */ /* 0x000fe2000f8e0225 */
[----:B------:R-:W-:Y:S02]  /*6070*/  @!UP0 UMOV UR5, UR10 ;  /* 0x0000000a00058c82 */ /* 0x000fe40008000000 */
[----:B------:R-:W-:Y:S02]  /*6080*/  UIMAD UR38, UR5, UR43, UR7 ;  /* 0x0000002b052672a4 */ /* 0x000fe4000f8e0207 */
[----:B------:R-:W-:Y:S11]  /*6090*/  UIMAD UR37, UR6, UR58, UR4 ;  /* 0x0000003a062572a4 */ /* 0x000ff6000f8e0204 */
[----:B------:R-:W-:Y:S01]  /*60a0*/  @!UPT UIADD3 URZ, UPT, UPT, URZ, URZ, URZ ;  /* 0x000000fffffff290 */ /* 0x000fe2000fffe0ff */
.L_x_102:
[----:B-1----:R-:W-:Y:S01]  /*60b0*/  UISETP.NE.AND UP0, UPT, UR39, 0x1, UPT ;  /* 0x000000012700788c */ /* 0x002fe2000bf05270 */
[----:B------:R-:W-:Y:S01]  /*60c0*/  R2UR UR11, R103 ;  /* 0x00000000670b72ca */ /* 0x000fe200000e0000 */
[----:B------:R-:W-:Y:S01]  /*60d0*/  USHF.L.U32 UR50, UR25, 0x7, URZ ;  /* 0x0000000719327899 */ /* 0x000fe200080006ff */
[----:B------:R-:W-:Y:S01]  /*60e0*/  IADD3 R94, PT, PT, R94, 0x1, RZ ;  /* 0x000000015e5e7810 */ /* 0x000fe20007ffe0ff */
[----:B------:R-:W-:Y:S07]  /*60f0*/  USHF.L.U32 UR49, UR26, 0x6, URZ ;  /* 0x000000061a317899 */ /* 0x000fee00080006ff */
[----:B------:R-:W1:Y:S01]  /*6100*/  @!UP0 LDCU.128 UR12, c[0x0][0xb10] ;  /* 0x00016200ff0c87ac */ /* 0x000e620008000c00 */
[----:B------:R-:W2:Y:S01]  /*6110*/  @!UP0 LDCU UR5, c[0x0][0xb0c] ;  /* 0x00016180ff0587ac */ /* 0x000ea20008000800 */
[----:B------:R-:W4:Y:S01]  /*6120*/  @!UP0 LDCU UR10, c[0x0][0xb20] ;  /* 0x00016400ff0a87ac */ /* 0x000f220008000800 */
[----:B-1----:R-:W-:Y:S02]  /*6130*/  UIMAD.WIDE.U32 UR8, UR38, UR12, URZ ;  /* 0x0000000c260872a5 */ /* 0x002fe4000f8e00ff */
[----:B------:R-:W-:Y:S02]  /*6140*/  UIMAD.WIDE.U32 UR6, UR37, UR15, URZ ;  /* 0x0000000f250672a5 */ /* 0x000fe4000f8e00ff */
[----:B------:R-:W-:Y:S03]  /*6150*/  @!UP0 UISETP.NE.AND UP1, UPT, UR14, 0x1, UPT ;  /* 0x000000010e00888c */ /* 0x000fe6000bf25270 */
[----:B------:R-:W-:Y:S01]  /*6160*/  @!UP0 UMOV UR4, UR9 ;  /* 0x0000000900048c82 */ /* 0x000fe20008000000 */
[----:B--2---:R-:W-:Y:S02]  /*6170*/  @!UP0 UISETP.NE.AND UP2, UPT, UR5, 0x1, UPT ;  /* 0x000000010500888c */ /* 0x004fe4000bf45270 */
[----:B------:R-:W-:Y:S01]  /*6180*/  @!UP0 USHF.R.U32.HI UR4, URZ, UR13, UR4 ;  /* 0x0000000dff048299 */ /* 0x000fe20008011604 */
[----:B------:R-:W-:Y:S02]  /*6190*/  @!UP0 UMOV UR6, UR7 ;  /* 0x0000000700068c82 */ /* 0x000fe40008000000 */
[----:B----4-:R-:W-:Y:S02]  /*61a0*/  @!UP0 USHF.R.U32.HI UR6, URZ, UR10, UR6 ;  /* 0x0000000aff068299 */ /* 0x010fe40008011606 */
[----:B------:R-:W-:Y:S02]  /*61b0*/  @!UP0 USEL UR7, UR38, UR4, !UP2 ;  /* 0x0000000426078287 */ /* 0x000fe4000d000000 */
[----:B------:R-:W-:Y:S04]  /*61c0*/  @!UP0 USEL UR6, UR37, UR6, !UP1 ;  /* 0x0000000625068287 */ /* 0x000fe8000c800000 */
[----:B------:R-:W-:Y:S02]  /*61d0*/  @!UP0 UIADD3 UR4, UPT, UPT, -UR7, UR6, URZ ;  /* 0x0000000607048290 */ /* 0x000fe4000fffe1ff */
[----:B------:R-:W-:Y:S02]  /*61e0*/  @!UP0 UIADD3 UR6, UPT, UPT, UR7, -UR6, URZ ;  /* 0x8000000607068290 */ /* 0x000fe4000fffe0ff */
[----:B------:R-:W-:Y:S02]  /*61f0*/  @!UP0 UIMAD UR38, UR4, UR5, UR38 ;  /* 0x00000005042682a4 */ /* 0x000fe4000f8e0226 */
[----:B------:R-:W-:Y:S02]  /*6200*/  @!UP0 UIMAD UR37, UR6, UR14, UR37 ;  /* 0x0000000e062582a4 */ /* 0x000fe4000f8e0225 */
[----:B------:R-:W-:Y:S09]  /*6210*/  ULOP3.LUT UP0, URZ, UR11, 0x1b0, URZ, 0xc0, !UPT ;  /* 0x000001b00bff7892 */ /* 0x000ff2000f80c0ff */
[----:B------:R-:W-:Y:S05]  /*6220*/  BRA.U !UP0, `(.L_x_103) ;  /* 0x00000001087c7547 */ /* 0x000fea000b800000 */
[----:B------:R-:W1:Y:S01]  /*6230*/  LDCU.64 UR8, c[0x4][0x80] ;  /* 0x01001000ff0877ac */ /* 0x000e620008000a00 */
[----:B------:R-:W-:Y:S01]  /*6240*/  MOV R2, 0x0 ;  /* 0x0000000000027802 */ /* 0x000fe20000000f00 */
[----:B------:R-:W-:Y:S02]  /*6250*/  HFMA2 R12, -RZ, RZ, 0, 5.9604644775390625e-08 ;  /* 0x00000001ff0c7431 */ /* 0x000fe400000001ff */
[----:B------:R-:W-:Y:S01]  /*6260*/  IMAD.MOV.U32 R8, RZ, RZ, 0x70 ;  /* 0x00000070ff087424 */ /* 0x000fe200078e00ff */
[----:B------:R2:W4:Y:S01]  /*6270*/  LDC.64 R14, c[0x4][R2] ;  /* 0x01000000020e7b82 */ /* 0x0005220000000a00 */
[----:B------:R-:W3:Y:S01]  /*6280*/  LDCU.64 UR6, c[0x4][0x88] ;  /* 0x01001100ff0677ac */ /* 0x000ee20008000a00 */
[----:B------:R-:W-:Y:S01]  /*6290*/  IMAD.MOV.U32 R13, RZ, RZ, RZ ;  /* 0x000000ffff0d7224 */ /* 0x000fe200078e00ff */
[----:B------:R-:W2:Y:S01]  /*62a0*/  LDCU.64 UR4, c[0x4][0x8] ;  /* 0x01000100ff0477ac */ /* 0x000ea20008000a00 */
[----:B-1----:R-:W-:Y:S01]  /*62b0*/  MOV R5, UR9 ;  /* 0x0000000900057c02 */ /* 0x002fe20008000f00 */
[----:B------:R-:W-:Y:S01]  /*62c0*/  IMAD.U32 R4, RZ, RZ, UR8 ;  /* 0x00000008ff047e24 */ /* 0x000fe2000f8e00ff */
[----:B---3--:R-:W-:Y:S01]  /*62d0*/  MOV R7, UR7 ;  /* 0x0000000700077c02 */ /* 0x008fe20008000f00 */
[----:B------:R-:W-:Y:S01]  /*62e0*/  IMAD.U32 R6, RZ, RZ, UR6 ;  /* 0x00000006ff067e24 */ /* 0x000fe2000f8e00ff */
[----:B--2---:R-:W-:Y:S01]  /*62f0*/  MOV R11, UR5 ;  /* 0x00000005000b7c02 */ /* 0x004fe20008000f00 */
[----:B------:R-:W-:Y:S02]  /*6300*/  IMAD.U32 R10, RZ, RZ, UR4 ;  /* 0x00000004ff0a7e24 */ /* 0x000fe4000f8e00ff */
[----:B------:R-:W-:Y:S07]  /*6310*/  LEPC R20, `(.L_x_104) ;  /* 0x000000001014794e */ /* 0x000fee0000000000 */
[----:B----45:R-:W-:Y:S05]  /*6320*/  CALL.ABS.NOINC R14 ;  /* 0x000000000e007343 */ /* 0x030fea0003c00000 */
.L_x_104:
[----:B------:R-:W1:Y:S01]  /*6330*/  LDCU.64 UR8, c[0x4][0x80] ;  /* 0x01001000ff0877ac */ /* 0x000e620008000a00 */
[----:B------:R-:W2:Y:S01]  /*6340*/  LDC.64 R2, c[0x4][R2] ;  /* 0x0100000002027b82 */ /* 0x000ea20000000a00 */
[----:B------:R-:W-:Y:S02]  /*6350*/  HFMA2 R12, -RZ, RZ, 0, 5.9604644775390625e-08 ;  /* 0x00000001ff0c7431 */ /* 0x000fe400000001ff */
[----:B------:R-:W-:Y:S02]  /*6360*/  IMAD.MOV.U32 R8, RZ, RZ, 0x70 ;  /* 0x00000070ff087424 */ /* 0x000fe400078e00ff */
[----:B------:R-:W-:Y:S01]  /*6370*/  IMAD.MOV.U32 R13, RZ, RZ, RZ ;  /* 0x000000ffff0d7224 */ /* 0x000fe200078e00ff */
[----:B------:R-:W3:Y:S01]  /*6380*/  LDCU.64 UR6, c[0x4][0x88] ;  /* 0x01001100ff0677ac */ /* 0x000ee20008000a00 */
[----:B------:R-:W4:Y:S01]  /*6390*/  LDCU.64 UR4, c[0x4][0x8] ;  /* 0x01000100ff0477ac */ /* 0x000f220008000a00 */
[----:B-1----:R-:W-:Y:S02]  /*63a0*/  MOV R4, UR8 ;  /* 0x0000000800047c02 */ /* 0x002fe40008000f00 */
[----:B------:R-:W-:Y:S02]  /*63b0*/  MOV R5, UR9 ;  /* 0x0000000900057c02 */ /* 0x000fe40008000f00 */
[----:B---3--:R-:W-:Y:S01]  /*63c0*/  MOV R7, UR7 ;  /* 0x0000000700077c02 */ /* 0x008fe20008000f00 */
[----:B------:R-:W-:Y:S01]  /*63d0*/  IMAD.U32 R6, RZ, RZ, UR6 ;  /* 0x00000006ff067e24 */ /* 0x000fe2000f8e00ff */
[----:B----4-:R-:W-:Y:S01]  /*63e0*/  MOV R11, UR5 ;  /* 0x00000005000b7c02 */ /* 0x010fe20008000f00 */
[----:B------:R-:W-:Y:S02]  /*63f0*/  IMAD.U32 R10, RZ, RZ, UR4 ;  /* 0x00000004ff0a7e24 */ /* 0x000fe4000f8e00ff */
[----:B------:R-:W-:Y:S07]  /*6400*/  LEPC R20, `(.L_x_103) ;  /* 0x000000001014794e */ /* 0x000fee0000000000 */
[----:B--2---:R-:W-:Y:S05]  /*6410*/  CALL.ABS.NOINC R2 ;  /* 0x0000000002007343 */ /* 0x004fea0003c00000 */
.L_x_103:
[----:B------:R-:W-:Y:S02]  /*6420*/  ISETP.NE.U32.AND P0, PT, RZ, UR60, PT ;  /* 0x0000003cff007c0c */ /* 0x000fe4000bf05070 */
[C---:B------:R-:W-:Y:S02]  /*6430*/  ISETP.NE.U32.AND P1, PT, R82.reuse, RZ, PT ;  /* 0x000000ff5200720c */ /* 0x040fe40003f25070 */
[----:B------:R-:W-:Y:S02]  /*6440*/  ISETP.NE.U32.AND P4, PT, R82, RZ, PT ;  /* 0x000000ff5200720c */ /* 0x000fe40003f85070 */
[----:B------:R-:W-:Y:S02]  /*6450*/  ISETP.NE.AND.EX P0, PT, RZ, UR61, PT, P0 ;  /* 0x0000003dff007c0c */ /* 0x000fe4000bf05300 */
[C---:B------:R-:W-:Y:S02]  /*6460*/  ISETP.NE.AND.EX P1, PT, R83.reuse, RZ, PT, P1 ;  /* 0x000000ff5300720c */ /* 0x040fe40003f25310 */
[----:B------:R-:W-:Y:S02]  /*6470*/  ISETP.NE.AND.EX P4, PT, R83, RZ, P0, P4 ;  /* 0x000000ff5300720c */ /* 0x000fe40000785340 */
[----:B---3--:R-:W-:Y:S02]  /*6480*/  ISETP.NE.U32.AND P5, PT, R78, RZ, PT ;  /* 0x000000ff4e00720c */ /* 0x008fe40003fa5070 */
[----:B------:R-:W-:Y:S02]  /*6490*/  ISETP.NE.U32.AND P3, PT, RZ, UR60, PT ;  /* 0x0000003cff007c0c */ /* 0x000fe4000bf65070 */
[----:B------:R-:W-:Y:S02]  /*64a0*/  PLOP3.LUT P2, PT, PT, PT, PT, 0x8, 0x80 ;  /* 0x000000000080781c */ /* 0x000fe40003f4e170 */
[----:B------:R-:W-:Y:S02]  /*64b0*/  ISETP.NE.AND.EX P5, PT, R79, RZ, PT, P5 ;  /* 0x000000ff4f00720c */ /* 0x000fe40003fa5350 */
[----:B------:R-:W-:Y:S03]  /*64c0*/  ISETP.NE.AND.EX P3, PT, RZ, UR61, PT, P3 ;  /* 0x0000003dff007c0c */ /* 0x000fe6000bf65330 */
[----:B------:R-:W-:Y:S01]  /*64d0*/  @!P4 PLOP3.LUT P2, PT, P1, PT, PT, 0x80, 0x8 ;  /* 0x000000000008c81c */ /* 0x000fe20000f4f070 */
[----:B------:R-:W-:Y:S01]  /*64e0*/  @!UPT UIADD3 URZ, UPT, UPT, URZ, URZ, URZ ;  /* 0x000000fffffff290 */ /* 0x000fe2000fffe0ff */
[----:B------:R-:W-:Y:S11]  /*64f0*/  @!P1 BRA `(.L_x_105) ;  /* 0x0000000000309947 */ /* 0x000ff60003800000 */
[----:B------:R-:W-:Y:S01]  /*6500*/  ISETP.NE.U32.AND P0, PT, R80, RZ, PT ;  /* 0x000000ff5000720c */ /* 0x000fe20003f05070 */
[----:B------:R-:W1:Y:S01]  /*6510*/  LDCU.64 UR4, c[0x0][0x358] ;  /* 0x00006b00ff0477ac */ /* 0x000e620008000a00 */
[----:B------:R-:W-:Y:S02]  /*6520*/  IMAD.MOV.U32 R88, RZ, RZ, 0x1 ;  /* 0x00000001ff587424 */ /* 0x000fe400078e00ff */
[----:B------:R-:W-:Y:S11]  /*6530*/  ISETP.NE.AND.EX P0, PT, R81, RZ, PT, P0 ;  /* 0x000000ff5100720c */ /* 0x000ff60003f05300 */
[----:B------:R-:W-:Y:S02]  /*6540*/  @!UPT UIADD3 URZ, UPT, UPT, URZ, URZ, URZ ;  /* 0x000000fffffff290 */ /* 0x000fe4000fffe0ff */
[----:B------:R-:W2:Y:S01]  /*6550*/  @P0 LDC.64 R2, c[0x0][0x888] ;  /* 0x00022200ff020b82 */ /* 0x000ea20000000a00 */
[----:B------:R-:W-:Y:S04]  /*6560*/  @P0 IMAD R0, R82, UR36, RZ ;  /* 0x0000002452000c24 */ /* 0x000fe8000f8e02ff */
[----:B--2---:R-:W-:Y:S04]  /*6570*/  @P0 IMAD.WIDE R2, R0, 0x4, R2 ;  /* 0x0000000400020825 */ /* 0x004fe800078e0202 */
[----:B------:R-:W-:Y:S01]  /*6580*/  HFMA2 R0, -RZ, RZ, 0, 5.9604644775390625e-08 ;  /* 0x00000001ff007431 */ /* 0x000fe200000001ff */
[----:B-1---5:R1:W5:Y:S04]  /*6590*/  @P0 LDG.E R41, desc[UR4][R2.64] ;  /* 0x0000000402290981 */ /* 0x022368000c1e1900 */
[----:B------:R-:W-:Y:S01]  /*65a0*/  @!P0 PRMT R88, R0, 0x7610, R88 ;  /* 0x0000761000588816 */ /* 0x000fe20000000058 */
[----:B-1----:R-:W2:Y:S06]  /*65b0*/  @!P0 LDC R41, c[0x0][0x880] ;  /* 0x00022000ff298b82 */ /* 0x002eac0000000800 */
.L_x_105:
[----:B------:R-:W-:Y:S05]  /*65c0*/  @!P5 BRA `(.L_x_106) ;  /* 0x000000000024d947 */ /* 0x000fea0003800000 */
[----:B------:R-:W-:Y:S01]  /*65d0*/  ISETP.NE.U32.AND P0, PT, R76, RZ, PT ;  /* 0x000000ff4c00720c */ /* 0x000fe20003f05070 */
[----:B------:R-:W1:Y:S03]  /*65e0*/  LDCU.64 UR4, c[0x0][0x358] ;  /* 0x00006b00ff0477ac */ /* 0x000e660008000a00 */
[----:B------:R-:W-:Y:S11]  /*65f0*/  ISETP.NE.AND.EX P0, PT, R77, RZ, PT, P0 ;  /* 0x000000ff4d00720c */ /* 0x000ff60003f05300 */
[----:B------:R-:W-:Y:S02]  /*6600*/  @!UPT UIADD3 URZ, UPT, UPT, URZ, URZ, URZ ;  /* 0x000000fffffff290 */ /* 0x000fe4000fffe0ff */
[----:B------:R-:W3:Y:S01]  /*6610*/  @P0 LDC.64 R2, c[0x0][0x8a8] ;  /* 0x00022a00ff020b82 */ /* 0x000ee20000000a00 */
[----:B------:R-:W-:Y:S04]  /*6620*/  @P0 IMAD R0, R78, UR36, RZ ;  /* 0x000000244e000c24 */ /* 0x000fe8000f8e02ff */
[----:B---3--:R-:W-:Y:S05]  /*6630*/  @P0 IMAD.WIDE R2, R0, 0x4, R2 ;  /* 0x0000000400020825 */ /* 0x008fea00078e0202 */
[----:B-1---5:R1:W5:Y:S02]  /*6640*/  @P0 LDG.E R38, desc[UR4][R2.64] ;  /* 0x0000000402260981 */ /* 0x022364000c1e1900 */
[----:B-1----:R-:W3:Y:S02]  /*6650*/  @!P0 LDC R38, c[0x0][0x8a0] ;  /* 0x00022800ff268b82 */ /* 0x002ee40000000800 */
.L_x_106:
[----:B--2--5:R-:W-:Y:S01]  /*6660*/  FSETP.NEU.AND P0, PT, R41, RZ, PT ;  /* 0x000000ff2900720b */ /* 0x024fe20003f0d000 */
[----:B------:R-:W-:Y:S01]  /*6670*/  ULOP3.LUT UR4, UR54, 0x1, URZ, 0x3c, !UPT ;  /* 0x0000000136047892 */ /* 0x000fe2000f8e3cff */
[----:B------:R-:W-:Y:S01]  /*6680*/  SEL R5, RZ, 0xffffffff, P3 ;  /* 0xffffffffff057807 */ /* 0x000fe20001800000 */
[----:B------:R-:W-:Y:S01]  /*6690*/  IMAD.U32 R111, RZ, RZ, UR46 ;  /* 0x0000002eff6f7e24 */ /* 0x000fe2000f8e00ff */
[----:B------:R-:W-:Y:S01]  /*66a0*/  @!P4 LOP3.LUT P3, RZ, R88, 0xff, RZ, 0xc0, !PT ;  /* 0x000000ff58ffc812 */ /* 0x000fe2000786c0ff */
[----:B------:R-:W-:Y:S01]  /*66b0*/  IMAD.SHL.U32 R85, R96, 0x10, RZ ;  /* 0x0000001060557824 */ /* 0x000fe200078e00ff */
[----:B------:R-:W-:Y:S01]  /*66c0*/  @!P4 SEL R2, RZ, 0xffffffff, P0 ;  /* 0xffffffffff02c807 */ /* 0x000fe20000000000 */
[----:B------:R-:W-:Y:S01]  /*66d0*/  IMAD.U32 R112, RZ, RZ, UR4 ;  /* 0x00000004ff707e24 */ /* 0x000fe2000f8e00ff */
[----:B------:R-:W-:Y:S01]  /*66e0*/  LEA R92, R36, UR47, 0x3 ;  /* 0x0000002f245c7c11 */ /* 0x000fe2000f8e18ff */
[----:B------:R-:W-:Y:S01]  /*66f0*/  IMAD.SHL.U32 R111, R111, 0x2000, RZ ;  /* 0x000020006f6f7824 */ /* 0x000fe200078e00ff */
[----:B------:R-:W-:Y:S01]  /*6700*/  @P2 SEL R2, R5, R2, !P3 ;  /* 0x0000000205022207 */ /* 0x000fe20005800000 */
[----:B------:R-:W-:Y:S01]  /*6710*/  IMAD.SHL.U32 R84, R95, 0x10, RZ ;  /* 0x000000105f547824 */ /* 0x000fe200078e00ff */
[----:B------:R-:W-:Y:S01]  /*6720*/  SHF.L.U32 R3, R98, 0x1f, RZ ;  /* 0x0000001f62037819 */ /* 0x000fe200000006ff */
[----:B------:R-:W-:Y:S01]  /*6730*/  IMAD.IADD R87, R100, 0x1, R111 ;  /* 0x0000000164577824 */ /* 0x000fe200078e026f */
[----:B------:R-:W-:Y:S01]  /*6740*/  @!P4 LOP3.LUT R2, R2, 0x1, RZ, 0xc0, !PT ;  /* 0x000000010202c812 */ /* 0x000fe200078ec0ff */
[----:B------:R-:W-:Y:S01]  /*6750*/  BSSY B1, `(.L_x_107) ;  /* 0x0000038000017945 */ /* 0x000fe20003800000 */
[----:B------:R-:W-:Y:S01]  /*6760*/  IMAD.MOV.U32 R110, RZ, RZ, 0x1 ;  /* 0x00000001ff6e7424 */ /* 0x000fe200078e00ff */
[----:B------:R-:W-:Y:S02]  /*6770*/  CS2R R74, SRZ ;  /* 0x00000000004a7805 */ /* 0x000fe4000001ff00 */
[----:B------:R-:W-:Y:S01]  /*6780*/  ISETP.NE.U32.OR P5, PT, R2, 0x1, P4 ;  /* 0x000000010200780c */ /* 0x000fe200027a5470 */
[----:B------:R-:W-:Y:S01]  /*6790*/  IMAD.U32 R2, RZ, RZ, UR46 ;  /* 0x0000002eff027e24 */ /* 0x000fe2000f8e00ff */
[----:B------:R-:W-:Y:S01]  /*67a0*/  LOP3.LUT P4, R93, R88, 0xff, RZ, 0xc0, !PT ;  /* 0x000000ff585d7812 */ /* 0x000fe2000788c0ff */
[----:B------:R-:W-:Y:S01]  /*67b0*/  IMAD.IADD R86, R87, 0x1, R85 ;  /* 0x0000000157567824 */ /* 0x000fe200078e0255 */
[----:B------:R-:W-:Y:S01]  /*67c0*/  P2R R109, PR, RZ, 0x20 ;  /* 0x00000020ff6d7803 */ /* 0x000fe20000000000 */
[----:B------:R-:W-:Y:S01]  /*67d0*/  IMAD R39, R36, 0x40, R37 ;  /* 0x0000004024277824 */ /* 0x000fe200078e0225 */
[----:B------:R-:W-:Y:S01]  /*67e0*/  LEA R0, R2, UR47, 0x3 ;  /* 0x0000002f02007c11 */ /* 0x000fe2000f8e18ff */
[----:B------:R-:W-:Y:S01]  /*67f0*/  IMAD.U32 R113, RZ, RZ, UR46 ;  /* 0x0000002eff717e24 */ /* 0x000fe2000f8e00ff */
[----:B------:R-:W-:Y:S02]  /*6800*/  SEL R2, RZ, 0xffffffff, P0 ;  /* 0xffffffffff027807 */ /* 0x000fe40000000000 */
[----:B------:R-:W-:Y:S02]  /*6810*/  CS2R R72, SRZ ;  /* 0x0000000000487805 */ /* 0x000fe4000001ff00 */
[----:B------:R-:W-:Y:S02]  /*6820*/  CS2R R66, SRZ ;  /* 0x0000000000427805 */ /* 0x000fe4000001ff00 */
[----:B------:R-:W-:Y:S02]  /*6830*/  CS2R R64, SRZ ;  /* 0x0000000000407805 */ /* 0x000fe4000001ff00 */
[----:B------:R-:W-:Y:S02]  /*6840*/  @P1 SEL R2, R5, R2, !P4 ;  /* 0x0000000205021207 */ /* 0x000fe40006000000 */
[----:B------:R-:W-:Y:S02]  /*6850*/  CS2R R58, SRZ ;  /* 0x00000000003a7805 */ /* 0x000fe4000001ff00 */
[----:B------:R-:W-:Y:S02]  /*6860*/  @P5 SHF.L.U32 R7, R112, 0x1f, RZ ;  /* 0x0000001f70075819 */ /* 0x000fe400000006ff */
[----:B------:R-:W-:Y:S02]  /*6870*/  CS2R R56, SRZ ;  /* 0x0000000000387805 */ /* 0x000fe4000001ff00 */
[----:B------:R-:W-:Y:S02]  /*6880*/  LOP3.LUT R2, R2, 0x1, RZ, 0xc0, !PT ;  /* 0x0000000102027812 */ /* 0x000fe400078ec0ff */
[----:B------:R-:W-:Y:S01]  /*6890*/  CS2R R50, SRZ ;  /* 0x0000000000327805 */ /* 0x000fe2000001ff00 */
[----:B------:R-:W1:Y:S01]  /*68a0*/  @P5 SYNCS.PHASECHK.TRANS64.TRYWAIT P3, [R0+URZ+0x50], R7 ;  /* 0x00005007000055a7 */ /* 0x000e6200080611ff */
[----:B------:R-:W-:Y:S02]  /*68b0*/  CS2R R48, SRZ ;  /* 0x0000000000307805 */ /* 0x000fe4000001ff00 */
[----:B------:R-:W-:Y:S01]  /*68c0*/  ISETP.NE.U32.AND P0, PT, R2, 0x1, PT ;  /* 0x000000010200780c */ /* 0x000fe20003f05070 */
[----:B------:R-:W-:Y:S02]  /*68d0*/  IMAD.IADD R47, R87, 0x1, R84 ;  /* 0x00000001572f7824 */ /* 0x000fe400078e0254 */
[----:B------:R-:W-:Y:S01]  /*68e0*/  IMAD.IADD R46, R99, 0x1, R86 ;  /* 0x00000001632e7824 */ /* 0x000fe200078e0256 */
[----:B------:R-:W-:Y:S01]  /*68f0*/  P2R R114, PR, RZ, 0x1 ;  /* 0x00000001ff727803 */ /* 0x000fe20000000000 */
[----:B------:R2:W4:Y:S01]  /*6900*/  SYNCS.PHASECHK.TRANS64.TRYWAIT P2, [R92+URZ+0xb0], R3 ;  /* 0x0000b0035c0075a7 */ /* 0x00052200080411ff */
[----:B-1----:R-:W-:Y:S01]  /*6910*/  @P5 SEL R110, RZ, 0x1, !P3 ;  /* 0x00000001ff6e5807 */ /* 0x002fe20005800000 */
[----:B--2---:R-:W-:Y:S06]  /*6920*/  @!P5 BRA `(.L_x_108) ;  /* 0x000000000068d947 */ /* 0x004fec0003800000 */
[----:B------:R-:W-:Y:S01]  /*6930*/  ISETP.NE.AND P0, PT, R110, RZ, PT ;  /* 0x000000ff6e00720c */ /* 0x000fe20003f05270 */
[----:B------:R-:W-:Y:S01]  /*6940*/  BSSY B0, `(.L_x_109) ;  /* 0x000000d000007945 */ /* 0x000fe20003800000 */
[----:B------:R-:W-:Y:S02]  /*6950*/  CS2R R50, SRZ ;  /* 0x0000000000327805 */ /* 0x000fe4000001ff00 */
[----:B------:R-:W-:Y:S02]  /*6960*/  CS2R R48, SRZ ;  /* 0x0000000000307805 */ /* 0x000fe4000001ff00 */
[----:B------:R-:W-:Y:S02]  /*6970*/  CS2R R58, SRZ ;  /* 0x00000000003a7805 */ /* 0x000fe4000001ff00 */
[----:B------:R-:W-:Y:S02]  /*6980*/  CS2R R56, SRZ ;  /* 0x0000000000387805 */ /* 0x000fe4000001ff00 */
[----:B------:R-:W-:Y:S02]  /*6990*/  CS2R R66, SRZ ;  /* 0x0000000000427805 */ /* 0x000fe4000001ff00 */
[----:B------:R-:W-:Y:S02]  /*69a0*/  CS2R R64, SRZ ;  /* 0x0000000000407805 */ /* 0x000fe4000001ff00 */
[----:B------:R-:W-:Y:S02]  /*69b0*/  CS2R R74, SRZ ;  /* 0x00000000004a7805 */ /* 0x000fe4000001ff00 */
[----:B------:R-:W-:Y:S01]  /*69c0*/  CS2R R72, SRZ ;  /* 0x0000000000487805 */ /* 0x000fe2000001ff00 */
[----:B------:R-:W-:Y:S06]  /*69d0*/  @P0 BRA `(.L_x_110) ;  /* 0x00000000000c0947 */ /* 0x000fec0003800000 */
[----:B------:R-:W-:Y:S04]  /*69e0*/  SHF.L.U32 R5, R112, 0x1f, RZ ;  /* 0x0000001f70057819 */ /* 0x000fe800000006ff */
[----:B------:R-:W1:Y:S02]  /*69f0*/  SYNCS.PHASECHK.TRANS64.TRYWAIT P0, [R0+URZ+0x50], R5 ;  /* 0x00005005000075a7 */ /* 0x000e6400080011ff */
[----:B-1----:R-:W-:Y:S05]  /*6a00*/  @!P0 BRA `(.L_x_111) ;  /* 0x0000002400d08947 */ /* 0x002fea0003800000 */
.L_x_110:
[----:B------:R-:W-:Y:S05]  /*6a10*/  BSYNC B0 ;  /* 0x0000000000007941 */ /* 0x000fea0003800000 */
.L_x_109:
[----:B------:R-:W-:Y:S01]  /*6a20*/  ISETP.NE.AND P0, PT, R114, RZ, PT ;  /* 0x000000ff7200720c */ /* 0x000fe20003f05270 */
[----:B------:R-:W-:Y:S04]  /*6a30*/  UIADD3 UR4, UPT, UPT, UR46, 0x1, URZ ;  /* 0x000000012e047890 */ /* 0x000fe8000fffe0ff */
[----:B------:R-:W-:Y:S04]  /*6a40*/  UISETP.NE.AND UP0, UPT, UR4, 0x3, UPT ;  /* 0x000000030400788c */ /* 0x000fe8000bf05270 */
[----:B------:R-:W-:Y:S02]  /*6a50*/  USEL UR5, URZ, 0x1, UP0 ;  /* 0x00000001ff057887 */ /* 0x000fe40008000000 */
[----:B------:R-:W-:Y:S02]  /*6a60*/  USEL UR4, UR4, URZ, UP0 ;  /* 0x000000ff04047287 */ /* 0x000fe40008000000 */
[----:B------:R2:W1:Y:S02]  /*6a70*/  @P0 LDS.128 R48, [R87] ;  /* 0x0000000057300984 */ /* 0x0004640000000c00 */
[----:B------:R-:W-:Y:S02]  /*6a80*/  LOP3.LUT R112, R112, UR5, RZ, 0x3c, !PT ;  /* 0x0000000570707c12 */ /* 0x000fe4000f8e3cff */
[----:B------:R2:W1:Y:S01]  /*6a90*/  @P0 LDS.128 R56, [R86+0x10] ;  /* 0x0000100056380984 */ /* 0x0004620000000c00 */
[----:B------:R-:W-:Y:S03]  /*6aa0*/  IMAD.U32 R113, RZ, RZ, UR4 ;  /* 0x00000004ff717e24 */ /* 0x000fe6000f8e00ff */
[----:B------:R2:W1:Y:S04]  /*6ab0*/  @P0 LDS.128 R64, [R47+0x20] ;  /* 0x000020002f400984 */ /* 0x0004680000000c00 */
[----:B------:R2:W1:Y:S02]  /*6ac0*/  @P0 LDS.128 R72, [R46+0x10] ;  /* 0x000010002e480984 */ /* 0x0004640000000c00 */
.L_x_108:
[----:B------:R-:W-:Y:S05]  /*6ad0*/  BSYNC B1 ;  /* 0x0000000000017941 */ /* 0x000fea0003800000 */
.L_x_107:
[----:B-1----:R-:W-:Y:S04]  /*6ae0*/  SHF.R.U32.HI R0, RZ, 0x15, R39 ;  /* 0x00000015ff007819 */ /* 0x002fe80000011627 */
[----:B------:R-:W-:Y:S01]  /*6af0*/  LOP3.LUT P0, RZ, R0, 0x3, R89, 0x48, !PT ;  /* 0x0000000300ff7812 */ /* 0x000fe20007804859 */
[----:B------:R-:W-:Y:S01]  /*6b00*/  @!UPT UIADD3 URZ, UPT, UPT, URZ, URZ, URZ ;  /* 0x000000fffffff290 */ /* 0x000fe2000fffe0ff */
[----:B----4-:R-:W-:Y:S11]  /*6b10*/  @P2 BRA `(.L_x_112) ;  /* 0x0000000000082947 */ /* 0x010ff60003800000 */
[----:B------:R-:W1:Y:S02]  /*6b20*/  SYNCS.PHASECHK.TRANS64.TRYWAIT P1, [R92+URZ+0xb0], R3 ;  /* 0x0000b0035c0075a7 */ /* 0x000e6400080211ff */
[----:B-1----:R-:W-:Y:S05]  /*6b30*/  @!P1 BRA `(.L_x_113) ;  /* 0x0000002400989947 */ /* 0x002fea0003800000 */
.L_x_112:
[----:B------:R-:W-:Y:S05]  /*6b40*/  @!P0 BRA `(.L_x_114) ;  /* 0x0000000000408947 */ /* 0x000fea0003800000 */
[----:B------:R-:W4:Y:S01]  /*6b50*/  LDCU.64 UR8, c[0x4][0x70] ;  /* 0x01000e00ff0877ac */ /* 0x000f220008000a00 */
[----:B-1----:R-:W-:Y:S01]  /*6b60*/  MOV R3, 0x0 ;  /* 0x0000000000037802 */ /* 0x002fe20000000f00 */
[----:B------:R-:W-:Y:S02]  /*6b70*/  HFMA2 R12, -RZ, RZ, 0, 5.9604644775390625e-08 ;  /* 0x00000001ff0c7431 */ /* 0x000fe400000001ff */
[----:B------:R-:W-:Y:S02]  /*6b80*/  IMAD.MOV.U32 R8, RZ, RZ, 0x192 ;  /* 0x00000192ff087424 */ /* 0x000fe400078e00ff */
[----:B------:R-:W-:Y:S01]  /*6b90*/  IMAD.MOV.U32 R13, RZ, RZ, RZ ;  /* 0x000000ffff0d7224 */ /* 0x000fe200078e00ff */
[----:B------:R-:W1:Y:S01]  /*6ba0*/  LDCU.64 UR6, c[0x4][0x78] ;  /* 0x01000f00ff0677ac */ /* 0x000e620008000a00 */
[----:B------:R-:W2:Y:S01]  /*6bb0*/  LDC.64 R2, c[0x4][R3] ;  /* 0x0100000003027b82 */ /* 0x000ea20000000a00 */
[----:B------:R-:W5:Y:S01]  /*6bc0*/  LDCU.64 UR4, c[0x4][0x10] ;  /* 0x01000200ff0477ac */ /* 0x000f620008000a00 */
[----:B----4-:R-:W-:Y:S01]  /*6bd0*/  MOV R5, UR9 ;  /* 0x0000000900057c02 */ /* 0x010fe20008000f00 */
[----:B------:R-:W-:Y:S01]  /*6be0*/  IMAD.U32 R4, RZ, RZ, UR8 ;  /* 0x00000008ff047e24 */ /* 0x000fe2000f8e00ff */
[----:B-1----:R-:W-:Y:S01]  /*6bf0*/  MOV R7, UR7 ;  /* 0x0000000700077c02 */ /* 0x002fe20008000f00 */
[----:B------:R-:W-:Y:S01]  /*6c00*/  IMAD.U32 R6, RZ, RZ, UR6 ;  /* 0x00000006ff067e24 */ /* 0x000fe2000f8e00ff */
[----:B-----5:R-:W-:Y:S01]  /*6c10*/  MOV R11, UR5 ;  /* 0x00000005000b7c02 */ /* 0x020fe20008000f00 */
[----:B------:R-:W-:Y:S02]  /*6c20*/  IMAD.U32 R10, RZ, RZ, UR4 ;  /* 0x00000004ff0a7e24 */ /* 0x000fe4000f8e00ff */
[----:B------:R-:W-:Y:S07]  /*6c30*/  LEPC R20, `(.L_x_114) ;  /* 0x000000001014794e */ /* 0x000fee0000000000 */
[----:B--23--:R-:W-:Y:S05]  /*6c40*/  CALL.ABS.NOINC R2 ;  /* 0x0000000002007343 */ /* 0x00cfea0003c00000 */
.L_x_114:
[----:B------:R-:W-:Y:S05]  /*6c50*/  WARPSYNC.ALL ;  /* 0x0000000000007948 */ /* 0x000fea0003800000 */
[----:B------:R-:W-:Y:S01]  /*6c60*/  R2UR UR4, R39 ;  /* 0x00000000270472ca */ /* 0x000fe200000e0000 */
[--C-:B------:R-:W-:Y:S01]  /*6c70*/  HADD2.F32 R40, -RZ, R48.reuse.H0_H0 ;  /* 0x20000030ff287230 */ /* 0x100fe20000004100 */
[----:B------:R-:W-:Y:S01]  /*6c80*/  ISETP.NE.AND P0, PT, R101, RZ, PT ;  /* 0x000000ff6500720c */ /* 0x000fe20003f05270 */
[----:B------:R-:W-:Y:S01]  /*6c90*/  HADD2.F32 R43, -RZ, R48.H1_H1 ;  /* 0x30000030ff2b7230 */ /* 0x000fe20000004100 */
[----:B------:R-:W-:Y:S01]  /*6ca0*/  BSSY.RECONVERGENT B0, `(.L_x_115) ;  /* 0x0000085000007945 */ /* 0x000fe20003800200 */
[----:B------:R-:W-:Y:S02]  /*6cb0*/  HADD2.F32 R42, -RZ, R49.H0_H0 ;  /* 0x20000031ff2a7230 */ /* 0x000fe40000004100 */
[----:B------:R-:W-:Y:S02]  /*6cc0*/  HADD2.F32 R45, -RZ, R51.H0_H0 ;  /* 0x20000033ff2d7230 */ /* 0x000fe40000004100 */
[----:B------:R-:W-:Y:S04]  /*6cd0*/  HADD2.F32 R44, -RZ, R75.H1_H1 ;  /* 0x3000004bff2c7230 */ /* 0x000fe80000004100 */
[----:B------:R-:W3:Y:S02]  /*6ce0*/  LDTM.x32 R4, tmem[UR4] ;  /* 0x00000004000479ee */ /* 0x000ee400082c0000 */
[C---:B---3--:R-:W-:Y:S01]  /*6cf0*/  FMUL R0, R38.reuse, R4 ;  /* 0x0000000426007220 */ /* 0x048fe20000400000 */
[C---:B------:R-:W-:Y:S01]  /*6d00*/  FMUL R2, R38.reuse, R5 ;  /* 0x0000000526027220 */ /* 0x040fe20000400000 */
[C---:B-1----:R-:W-:Y:S01]  /*6d10*/  FMUL R3, R38.reuse, R6 ;  /* 0x0000000626037220 */ /* 0x042fe20000400000 */
[C---:B------:R-:W-:Y:S01]  /*6d20*/  FMUL R7, R38.reuse, R7 ;  /* 0x0000000726077220 */ /* 0x040fe20000400000 */
[C---:B------:R-:W-:Y:S01]  /*6d30*/  FFMA R0, R41.reuse, R40, R0 ;  /* 0x0000002829007223 */ /* 0x040fe20000000000 */
[----:B------:R-:W-:Y:S02]  /*6d40*/  HADD2.F32 R40, -RZ, R49.H1_H1 ;  /* 0x30000031ff287230 */ /* 0x000fe40000004100 */
[C---:B------:R-:W-:Y:S01]  /*6d50*/  FFMA R2, R41.reuse, R43, R2 ;  /* 0x0000002b29027223 */ /* 0x040fe20000000002 */
[C---:B------:R-:W-:Y:S01]  /*6d60*/  FFMA R3, R41.reuse, R42, R3 ;  /* 0x0000002a29037223 */ /* 0x040fe20000000003 */
[--C-:B------:R-:W-:Y:S02]  /*6d70*/  HADD2.F32 R43, -RZ, R50.reuse.H0_H0 ;  /* 0x20000032ff2b7230 */ /* 0x100fe40000004100 */
[----:B------:R-:W-:Y:S01]  /*6d80*/  FMUL R4, R38, R8 ;  /* 0x0000000826047220 */ /* 0x000fe20000400000 */
[----:B------:R-:W-:Y:S01]  /*6d90*/  HADD2.F32 R42, -RZ, R50.H1_H1 ;  /* 0x30000032ff2a7230 */ /* 0x000fe20000004100 */
[----:B------:R-:W-:Y:S01]  /*6da0*/  F2FP.F16.F32.PACK_AB R52, R2, R0 ;  /* 0x000000000234723e */ /* 0x000fe200000000ff */
[C---:B------:R-:W-:Y:S01]  /*6db0*/  FFMA R7, R41.reuse, R40, R7 ;  /* 0x0000002829077223 */ /* 0x040fe20000000007 */
[----:B------:R-:W-:Y:S01]  /*6dc0*/  FFMA R4, R41, R43, R4 ;  /* 0x0000002b29047223 */ /* 0x000fe20000000004 */
[C---:B------:R-:W-:Y:S01]  /*6dd0*/  FMUL R5, R38.reuse, R9 ;  /* 0x0000000926057220 */ /* 0x040fe20000400000 */
[C---:B------:R-:W-:Y:S01]  /*6de0*/  FMUL R6, R38.reuse, R10 ;  /* 0x0000000a26067220 */ /* 0x040fe20000400000 */
[----:B------:R-:W-:Y:S01]  /*6df0*/  HADD2.F32 R40, -RZ, R51.H1_H1 ;  /* 0x30000033ff287230 */ /* 0x000fe20000004100 */
[----:B------:R-:W-:Y:S01]  /*6e00*/  F2FP.F16.F32.PACK_AB R53, R7, R3 ;  /* 0x000000030735723e */ /* 0x000fe200000000ff */
[C---:B------:R-:W-:Y:S01]  /*6e10*/  FFMA R5, R41.reuse, R42, R5 ;  /* 0x0000002a29057223 */ /* 0x040fe20000000005 */
[----:B------:R-:W-:Y:S01]  /*6e20*/  FFMA R6, R41, R45, R6 ;  /* 0x0000002d29067223 */ /* 0x000fe20000000006 */
[C---:B------:R-:W-:Y:S01]  /*6e30*/  FMUL R11, R38.reuse, R11 ;  /* 0x0000000b260b7220 */ /* 0x040fe20000400000 */
[--C-:B------:R-:W-:Y:S02]  /*6e40*/  HADD2.F32 R43, -RZ, R56.reuse.H0_H0 ;  /* 0x20000038ff2b7230 */ /* 0x100fe40000004100 */
[C---:B------:R-:W-:Y:S01]  /*6e50*/  FMUL R8, R38.reuse, R12 ;  /* 0x0000000c26087220 */ /* 0x040fe20000400000 */
[----:B------:R-:W-:Y:S01]  /*6e60*/  F2FP.F16.F32.PACK_AB R54, R5, R4 ;  /* 0x000000040536723e */ /* 0x000fe200000000ff */
[C---:B------:R-:W-:Y:S01]  /*6e70*/  FFMA R11, R41.reuse, R40, R11 ;  /* 0x00000028290b7223 */ /* 0x040fe2000000000b */
[----:B------:R-:W-:Y:S02]  /*6e80*/  HADD2.F32 R40, -RZ, R56.H1_H1 ;  /* 0x30000038ff287230 */ /* 0x000fe40000004100 */
[----:B------:R-:W-:Y:S01]  /*6e90*/  FFMA R8, R41, R43, R8 ;  /* 0x0000002b29087223 */ /* 0x000fe20000000008 */
[C---:B------:R-:W-:Y:S01]  /*6ea0*/  FMUL R9, R38.reuse, R13 ;  /* 0x0000000d26097220 */ /* 0x040fe20000400000 */
[--C-:B------:R-:W-:Y:S01]  /*6eb0*/  HADD2.F32 R45, -RZ, R57.reuse.H0_H0 ;  /* 0x20000039ff2d7230 */ /* 0x100fe20000004100 */
[----:B------:R-:W-:Y:S01]  /*6ec0*/  F2FP.F16.F32.PACK_AB R55, R11, R6 ;  /* 0x000000060b37723e */ /* 0x000fe200000000ff */
[C---:B------:R-:W-:Y:S01]  /*6ed0*/  FMUL R10, R38.reuse, R14 ;  /* 0x0000000e260a7220 */ /* 0x040fe20000400000 */
[----:B------:R-:W-:Y:S02]  /*6ee0*/  HADD2.F32 R42, -RZ, R57.H1_H1 ;  /* 0x30000039ff2a7230 */ /* 0x000fe40000004100 */
[C---:B------:R-:W-:Y:S01]  /*6ef0*/  FFMA R9, R41.reuse, R40, R9 ;  /* 0x0000002829097223 */ /* 0x040fe20000000009 */
[C---:B------:R-:W-:Y:S01]  /*6f00*/  FMUL R15, R38.reuse, R15 ;  /* 0x0000000f260f7220 */ /* 0x040fe20000400000 */
[----:B------:R1:W-:Y:S01]  /*6f10*/  STS.128 [R87], R52 ;  /* 0x0000003457007388 */ /* 0x0003e20000000c00 */
[----:B------:R-:W-:Y:S01]  /*6f20*/  FFMA R10, R41, R45, R10 ;  /* 0x0000002d290a7223 */ /* 0x000fe2000000000a */
[--C-:B------:R-:W-:Y:S01]  /*6f30*/  HADD2.F32 R40, -RZ, R58.reuse.H0_H0 ;  /* 0x2000003aff287230 */ /* 0x100fe20000004100 */
[----:B------:R-:W-:Y:S01]  /*6f40*/  F2FP.F16.F32.PACK_AB R60, R9, R8 ;  /* 0x00000008093c723e */ /* 0x000fe200000000ff */
[----:B------:R-:W-:Y:S01]  /*6f50*/  FFMA R15, R41, R42, R15 ;  /* 0x0000002a290f7223 */ /* 0x000fe2000000000f */
[C---:B------:R-:W-:Y:S01]  /*6f60*/  FMUL R12, R38.reuse, R16 ;  /* 0x00000010260c7220 */ /* 0x040fe20000400000 */
[----:B------:R-:W-:Y:S02]  /*6f70*/  HADD2.F32 R42, -RZ, R58.H1_H1 ;  /* 0x3000003aff2a7230 */ /* 0x000fe40000004100 */
[C---:B------:R-:W-:Y:S01]  /*6f80*/  FMUL R13, R38.reuse, R17 ;  /* 0x00000011260d7220 */ /* 0x040fe20000400000 */
[--C-:B------:R-:W-:Y:S01]  /*6f90*/  HADD2.F32 R43, -RZ, R59.reuse.H0_H0 ;  /* 0x2000003bff2b7230 */ /* 0x100fe20000004100 */
[----:B------:R-:W-:Y:S01]  /*6fa0*/  F2FP.F16.F32.PACK_AB R61, R15, R10 ;  /* 0x0000000a0f3d723e */ /* 0x000fe200000000ff */
[C---:B------:R-:W-:Y:S01]  /*6fb0*/  FFMA R12, R41.reuse, R40, R12 ;  /* 0x00000028290c7223 */ /* 0x040fe2000000000c */
[C---:B------:R-:W-:Y:S01]  /*6fc0*/  FFMA R13, R41.reuse, R42, R13 ;  /* 0x0000002a290d7223 */ /* 0x040fe2000000000d */
[C---:B------:R-:W-:Y:S01]  /*6fd0*/  FMUL R14, R38.reuse, R18 ;  /* 0x00000012260e7220 */ /* 0x040fe20000400000 */
[----:B------:R-:W-:Y:S02]  /*6fe0*/  HADD2.F32 R40, -RZ, R59.H1_H1 ;  /* 0x3000003bff287230 */ /* 0x000fe40000004100 */
[C---:B------:R-:W-:Y:S01]  /*6ff0*/  FMUL R19, R38.reuse, R19 ;  /* 0x0000001326137220 */ /* 0x040fe20000400000 */
[C---:B------:R-:W-:Y:S01]  /*7000*/  FMUL R16, R38.reuse, R20 ;  /* 0x0000001426107220 */ /* 0x040fe20000400000 */
[C---:B------:R-:W-:Y:S01]  /*7010*/  FFMA R14, R41.reuse, R43, R14 ;  /* 0x0000002b290e7223 */ /* 0x040fe2000000000e */
[--C-:B------:R-:W-:Y:S02]  /*7020*/  HADD2.F32 R43, -RZ, R64.reuse.H0_H0 ;  /* 0x20000040ff2b7230 */ /* 0x100fe40000004100 */
[C---:B------:R-:W-:Y:S01]  /*7030*/  FFMA R19, R41.reuse, R40, R19 ;  /* 0x0000002829137223 */ /* 0x040fe20000000013 */
[----:B------:R-:W-:Y:S02]  /*7040*/  HADD2.F32 R42, -RZ, R64.H1_H1 ;  /* 0x30000040ff2a7230 */ /* 0x000fe40000004100 */
[C---:B------:R-:W-:Y:S01]  /*7050*/  FMUL R17, R38.reuse, R21 ;  /* 0x0000001526117220 */ /* 0x040fe20000400000 */
[--C-:B------:R-:W-:Y:S02]  /*7060*/  HADD2.F32 R45, -RZ, R65.reuse.H0_H0 ;  /* 0x20000041ff2d7230 */ /* 0x100fe40000004100 */
[C---:B------:R-:W-:Y:S01]  /*7070*/  FMUL R18, R38.reuse, R22 ;  /* 0x0000001626127220 */ /* 0x040fe20000400000 */
[----:B------:R-:W-:Y:S02]  /*7080*/  HADD2.F32 R40, -RZ, R65.H1_H1 ;  /* 0x30000041ff287230 */ /* 0x000fe40000004100 */
[C---:B------:R-:W-:Y:S01]  /*7090*/  FMUL R23, R38.reuse, R23 ;  /* 0x0000001726177220 */ /* 0x040fe20000400000 */
[C---:B------:R-:W-:Y:S01]  /*70a0*/  FFMA R16, R41.reuse, R43, R16 ;  /* 0x0000002b29107223 */ /* 0x040fe20000000010 */
[C---:B------:R-:W-:Y:S01]  /*70b0*/  FFMA R17, R41.reuse, R42, R17 ;  /* 0x0000002a29117223 */ /* 0x040fe20000000011 */
[C---:B------:R-:W-:Y:S01]  /*70c0*/  FFMA R18, R41.reuse, R45, R18 ;  /* 0x0000002d29127223 */ /* 0x040fe20000000012 */
[C---:B------:R-:W-:Y:S01]  /*70d0*/  FFMA R23, R41.reuse, R40, R23 ;  /* 0x0000002829177223 */ /* 0x040fe20000000017 */
[--C-:B------:R-:W-:Y:S02]  /*70e0*/  HADD2.F32 R43, -RZ, R66.reuse.H0_H0 ;  /* 0x20000042ff2b7230 */ /* 0x100fe40000004100 */
[C---:B------:R-:W-:Y:S01]  /*70f0*/  FMUL R20, R38.reuse, R24 ;  /* 0x0000001826147220 */ /* 0x040fe20000400000 */
        /* <DEDUP_REMOVED lines=9> */
[----:B------:R-:W-:Y:S01]  /*7190*/  FFMA R27, R41, R42, R27 ;  /* 0x0000002a291b7223 */ /* 0x000fe2000000001b */
[--C-:B------:R-:W-:Y:S02]  /*71a0*/  HADD2.F32 R40, -RZ, R72.reuse.H0_H0 ;  /* 0x20000048ff287230 */ /* 0x100fe40000004100 */
[C---:B------:R-:W-:Y:S01]  /*71b0*/  FMUL R24, R38.reuse, R28 ;  /* 0x0000001c26187220 */ /* 0x040fe20000400000 */
[----:B------:R-:W-:Y:S02]  /*71c0*/  HADD2.F32 R42, -RZ, R72.H1_H1 ;  /* 0x30000048ff2a7230 */ /* 0x000fe40000004100 */
[C---:B------:R-:W-:Y:S01]  /*71d0*/  FMUL R25, R38.reuse, R29 ;  /* 0x0000001d26197220 */ /* 0x040fe20000400000 */
[--C-:B------:R-:W-:Y:S02]  /*71e0*/  HADD2.F32 R43, -RZ, R73.reuse.H0_H0 ;  /* 0x20000049ff2b7230 */ /* 0x100fe40000004100 */
[C---:B------:R-:W-:Y:S01]  /*71f0*/  FMUL R26, R38.reuse, R30 ;  /* 0x0000001e261a7220 */ /* 0x040fe20000400000 */
[----:B------:R-:W-:Y:S01]  /*7200*/  F2FP.F16.F32.PACK_AB R62, R13, R12 ;  /* 0x0000000c0d3e723e */ /* 0x000fe200000000ff */
[----:B------:R-:W-:Y:S01]  /*7210*/  FFMA R24, R41, R40, R24 ;  /* 0x0000002829187223 */ /* 0x000fe20000000018 */
[----:B------:R-:W-:Y:S01]  /*7220*/  F2FP.F16.F32.PACK_AB R63, R19, R14 ;  /* 0x0000000e133f723e */ /* 0x000fe200000000ff */
[C---:B------:R-:W-:Y:S01]  /*7230*/  FFMA R25, R41.reuse, R42, R25 ;  /* 0x0000002a29197223 */ /* 0x040fe20000000019 */
[C---:B------:R-:W-:Y:S01]  /*7240*/  FFMA R26, R41.reuse, R43, R26 ;  /* 0x0000002b291a7223 */ /* 0x040fe2000000001a */
[----:B------:R-:W-:Y:S02]  /*7250*/  HADD2.F32 R40, -RZ, R73.H1_H1 ;  /* 0x30000049ff287230 */ /* 0x000fe40000004100 */
[C---:B------:R-:W-:Y:S01]  /*7260*/  FMUL R31, R38.reuse, R31 ;  /* 0x0000001f261f7220 */ /* 0x040fe20000400000 */
[----:B------:R1:W-:Y:S01]  /*7270*/  STS.128 [R86+0x10], R60 ;  /* 0x0000103c56007388 */ /* 0x0003e20000000c00 */
[--C-:B------:R-:W-:Y:S02]  /*7280*/  HADD2.F32 R43, -RZ, R74.reuse.H0_H0 ;  /* 0x2000004aff2b7230 */ /* 0x100fe40000004100 */
[C---:B------:R-:W-:Y:S01]  /*7290*/  FMUL R28, R38.reuse, R32 ;  /* 0x00000020261c7220 */ /* 0x040fe20000400000 */
[----:B------:R-:W-:Y:S02]  /*72a0*/  HADD2.F32 R42, -RZ, R74.H1_H1 ;  /* 0x3000004aff2a7230 */ /* 0x000fe40000004100 */
[C---:B------:R-:W-:Y:S01]  /*72b0*/  FMUL R29, R38.reuse, R33 ;  /* 0x00000021261d7220 */ /* 0x040fe20000400000 */
[----:B------:R-:W-:Y:S02]  /*72c0*/  HADD2.F32 R45, -RZ, R75.H0_H0 ;  /* 0x2000004bff2d7230 */ /* 0x000fe40000004100 */
[C---:B------:R-:W-:Y:S01]  /*72d0*/  FMUL R30, R38.reuse, R34 ;  /* 0x00000022261e7220 */ /* 0x040fe20000400000 */
[----:B------:R-:W-:Y:S01]  /*72e0*/  FFMA R31, R41, R40, R31 ;  /* 0x00000028291f7223 */ /* 0x000fe2000000001f */
[----:B------:R-:W-:Y:S01]  /*72f0*/  FMUL R35, R38, R35 ;  /* 0x0000002326237220 */ /* 0x000fe20000400000 */
[----:B------:R-:W-:Y:S01]  /*7300*/  F2FP.F16.F32.PACK_AB R68, R17, R16 ;  /* 0x000000101144723e */ /* 0x000fe200000000ff */
[----:B------:R-:W-:Y:S01]  /*7310*/  FFMA R28, R41, R43, R28 ;  /* 0x0000002b291c7223 */ /* 0x000fe2000000001c */
[----:B------:R-:W-:Y:S01]  /*7320*/  F2FP.F16.F32.PACK_AB R69, R23, R18 ;  /* 0x000000121745723e */ /* 0x000fe200000000ff */
[----:B------:R-:W-:Y:S01]  /*7330*/  FFMA R29, R41, R42, R29 ;  /* 0x0000002a291d7223 */ /* 0x000fe2000000001d */
[----:B------:R-:W-:Y:S01]  /*7340*/  F2FP.F16.F32.PACK_AB R70, R21, R20 ;  /* 0x000000141546723e */ /* 0x000fe200000000ff */
[----:B------:R-:W-:Y:S01]  /*7350*/  FFMA R30, R41, R45, R30 ;  /* 0x0000002d291e7223 */ /* 0x000fe2000000001e */
[----:B------:R-:W-:Y:S01]  /*7360*/  F2FP.F16.F32.PACK_AB R71, R27, R22 ;  /* 0x000000161b47723e */ /* 0x000fe200000000ff */
[----:B------:R-:W-:Y:S01]  /*7370*/  FFMA R35, R41, R44, R35 ;  /* 0x0000002c29237223 */ /* 0x000fe20000000023 */
[----:B------:R-:W-:Y:S02]  /*7380*/  F2FP.F16.F32.PACK_AB R104, R25, R24 ;  /* 0x000000181968723e */ /* 0x000fe400000000ff */
[----:B------:R-:W-:Y:S01]  /*7390*/  F2FP.F16.F32.PACK_AB R105, R31, R26 ;  /* 0x0000001a1f69723e */ /* 0x000fe200000000ff */
[----:B------:R1:W-:Y:S01]  /*73a0*/  STS.128 [R47+0x20], R68 ;  /* 0x000020442f007388 */ /* 0x0003e20000000c00 */
[----:B------:R-:W-:Y:S02]  /*73b0*/  F2FP.F16.F32.PACK_AB R106, R29, R28 ;  /* 0x0000001c1d6a723e */ /* 0x000fe400000000ff */
[----:B------:R-:W-:Y:S05]  /*73c0*/  F2FP.F16.F32.PACK_AB R107, R35, R30 ;  /* 0x0000001e236b723e */ /* 0x000fea00000000ff */
[----:B------:R1:W-:Y:S01]  /*73d0*/  STS.128 [R46+0x10], R104 ;  /* 0x000010682e007388 */ /* 0x0003e20000000c00 */
[----:B------:R-:W-:Y:S01]  /*73e0*/  @!PT LDS RZ, [RZ] ;  /* 0x00000000fffff984 */ /* 0x000fe20000000800 */
[----:B------:R-:W-:Y:S01]  /*73f0*/  @!PT LDS RZ, [RZ] ;  /* 0x00000000fffff984 */ /* 0x000fe20000000800 */
[----:B------:R-:W-:Y:S01]  /*7400*/  @!PT LDS RZ, [RZ] ;  /* 0x00000000fffff984 */ /* 0x000fe20000000800 */
[----:B------:R-:W-:Y:S01]  /*7410*/  @!PT LDS RZ, [RZ] ;  /* 0x00000000fffff984 */ /* 0x000fe20000000800 */
[----:B------:R3:W-:Y:S07]  /*7420*/  MEMBAR.ALL.CTA ;  /* 0x0000000000007992 */ /* 0x0007ee0000008000 */
[----:B---3--:R-:W3:Y:S02]  /*7430*/  FENCE.VIEW.ASYNC.S ;  /* 0x00000000000073c6 */ /* 0x008ee40000000000 */
[----:B---3--:R-:W-:Y:S06]  /*7440*/  BAR.SYNC.DEFER_BLOCKING 0x1, 0x80 ;  /* 0x0042000000007b1d */ /* 0x008fec0000010000 */
[----:B------:R-:W-:Y:S05]  /*7450*/  @P0 BRA `(.L_x_116) ;  /* 0x0000000000240947 */ /* 0x000fea0003800000 */
[----:B------:R-:W3:Y:S01]  /*7460*/  LDCU.64 UR6, c[0x0][0x348] ;  /* 0x00006900ff0677ac */ /* 0x000ee20008000a00 */
[----:B------:R-:W-:Y:S01]  /*7470*/  R2UR UR5, R111 ;  /* 0x000000006f0572ca */ /* 0x000fe200000e0000 */
[----:B------:R-:W-:Y:S11]  /*7480*/  UMOV UR51, UR36 ;  /* 0x0000002400337c82 */ /* 0x000ff60008000000 */
[----:B------:R-:W-:Y:S01]  /*7490*/  @!UPT UIADD3 URZ, UPT, UPT, URZ, URZ, URZ ;  /* 0x000000fffffff290 */ /* 0x000fe2000fffe0ff */
[----:B------:R-:W-:Y:S02]  /*74a0*/  UIADD3 UR48, UPT, UPT, UR47, 0x200, UR5 ;  /* 0x000002002f307890 */ /* 0x000fe4000fffe005 */
[----:B---3--:R-:W-:Y:S04]  /*74b0*/  UIADD3 UR4, UP0, UPT, UR6, 0x680, URZ ;  /* 0x0000068006047890 */ /* 0x008fe8000ff1e0ff */
[----:B------:R-:W-:Y:S09]  /*74c0*/  UIADD3.X UR5, UPT, UPT, URZ, UR7, URZ, UP0, !UPT ;  /* 0x00000007ff057290 */ /* 0x000ff200087fe4ff */
[----:B------:R3:W-:Y:S02]  /*74d0*/  UTMASTG.3D [UR48], [UR4] ;  /* 0x00000030040073b5 */ /* 0x0007e40008010000 */
[----:B---3--:R0:W-:Y:S02]  /*74e0*/  UTMACMDFLUSH ;  /* 0x00000000000079b7 */ /* 0x0081e40000000000 */
.L_x_116:
[----:B------:R-:W-:Y:S05]  /*74f0*/  BSYNC.RECONVERGENT B0 ;  /* 0x0000000000007941 */ /* 0x000fea0003800200 */
.L_x_115:
[----:B------:R-:W-:Y:S01]  /*7500*/  UIADD3 UR44, UPT, UPT, UR46, 0x1, URZ ;  /* 0x000000012e2c7890 */ /* 0x000fe2000fffe0ff */
[----:B------:R-:W-:Y:S03]  /*7510*/  BSSY.RECONVERGENT B0, `(.L_x_117) ;  /* 0x0000005000007945 */ /* 0x000fe60003800200 */
[----:B------:R-:W-:Y:S04]  /*7520*/  UISETP.NE.AND UP0, UPT, UR44, 0x3, UPT ;  /* 0x000000032c00788c */ /* 0x000fe8000bf05270 */
[----:B------:R-:W-:Y:S01]  /*7530*/  USEL UR45, UR44, URZ, UP0 ;  /* 0x000000ff2c2d7287 */ /* 0x000fe20008000000 */
[----:B------:R-:W-:Y:S11]  /*7540*/  @P0 BRA `(.L_x_118) ;  /* 0x0000000000040947 */ /* 0x000ff60003800000 */
[----:B------:R-:W-:Y:S04]  /*7550*/  DEPBAR.LE SB0, 0x1 ;  /* 0x000080400000791a */ /* 0x000fe80000000000 */
.L_x_118:
[----:B------:R-:W-:Y:S05]  /*7560*/  BSYNC.RECONVERGENT B0 ;  /* 0x0000000000007941 */ /* 0x000fea0003800200 */
.L_x_117:
[----:B------:R-:W-:Y:S01]  /*7570*/  BAR.SYNC.DEFER_BLOCKING 0x1, 0x80 ;  /* 0x0042000000007b1d */ /* 0x000fe20000010000 */
[----:B------:R-:W-:Y:S01]  /*7580*/  ISETP.NE.AND P1, PT, R109, RZ, PT ;  /* 0x000000ff6d00720c */ /* 0x000fe20003f25270 */
[----:B------:R-:W-:Y:S01]  /*7590*/  UISETP.NE.AND UP0, UPT, UR53, URZ, UPT ;  /* 0x000000ff3500728c */ /* 0x000fe2000bf05270 */
[----:B------:R-:W-:Y:S11]  /*75a0*/  LEA R2, R113, UR47, 0x3 ;  /* 0x0000002f71027c11 */ /* 0x000ff6000f8e18ff */
[----:B------:R-:W-:Y:S01]  /*75b0*/  @P1 SHF.L.U32 R3, R112, 0x1f, RZ ;  /* 0x0000001f70031819 */ /* 0x000fe200000006ff */
[----:B------:R-:W-:Y:S06]  /*75c0*/  BRA.U !UP0, `(.L_x_119) ;  /* 0x0000000108247547 */ /* 0x000fec000b800000 */
[----:B------:R-:W-:Y:S01]  /*75d0*/  IMAD.U32 R5, RZ, RZ, UR52 ;  /* 0x00000034ff057e24 */ /* 0x000fe2000f8e00ff */
[----:B------:R-:W-:Y:S01]  /*75e0*/  MOV R0, UR55 ;  /* 0x0000003700007c02 */ /* 0x000fe20008000f00 */
[----:B------:R-:W-:Y:S03]  /*75f0*/  UIADD3 UR4, UPT, UPT, UR52, 0x1, URZ ;  /* 0x0000000134047890 */ /* 0x000fe6000fffe0ff */
[----:B------:R-:W-:Y:S01]  /*7600*/  @P1 LEA R5, R5, UR47, 0x3 ;  /* 0x0000002f05051c11 */ /* 0x000fe2000f8e18ff */
[----:B------:R-:W-:Y:S04]  /*7610*/  UISETP.NE.AND UP0, UPT, UR4, 0x3, UPT ;  /* 0x000000030400788c */ /* 0x000fe8000bf05270 */
[----:B------:R-:W-:Y:S01]  /*7620*/  @P1 VIADD R5, R5, 0x68 ;  /* 0x0000006805051836 */ /* 0x000fe20000000000 */
[----:B------:R-:W-:Y:S04]  /*7630*/  USEL UR52, UR4, URZ, UP0 ;  /* 0x000000ff04347287 */ /* 0x000fe80008000000 */
[----:B------:R-:W-:Y:S04]  /*7640*/  @P1 PRMT R0, R0, 0x654, R5 ;  /* 0x0000065400001816 */ /* 0x000fe80000000005 */
[----:B------:R3:W-:Y:S04]  /*7650*/  @P1 SYNCS.ARRIVE.TRANS64.RED.A1T0 RZ, [R0+URZ], RZ ;  /* 0x000000ff00ff19a7 */ /* 0x0007e800081004ff */
.L_x_119:
[----:B------:R-:W4:Y:S01]  /*7660*/  @P1 SYNCS.PHASECHK.TRANS64.TRYWAIT P0, [R2+URZ+0x50], R3 ;  /* 0x00005003020015a7 */ /* 0x000f2200080011ff */
[----:B------:R-:W-:Y:S01]  /*7670*/  BSSY B1, `(.L_x_120) ;  /* 0x0000015000017945 */ /* 0x000fe20003800000 */
[----:B----4-:R-:W-:Y:S03]  /*7680*/  @P1 SEL R110, RZ, 0x1, !P0 ;  /* 0x00000001ff6e1807 */ /* 0x010fe60004000000 */
[----:B------:R-:W-:Y:S05]  /*7690*/  @!P1 BRA `(.L_x_121) ;  /* 0x0000000000489947 */ /* 0x000fea0003800000 */
[----:B------:R-:W-:Y:S01]  /*76a0*/  ISETP.NE.AND P1, PT, R114, RZ, PT ;  /* 0x000000ff7200720c */ /* 0x000fe20003f25270 */
[----:B------:R-:W-:Y:S01]  /*76b0*/  BSSY B0, `(.L_x_122) ;  /* 0x000000a000007945 */ /* 0x000fe20003800000 */
[----:B------:R-:W-:Y:S11]  /*76c0*/  ISETP.NE.AND P0, PT, R110, RZ, PT ;  /* 0x000000ff6e00720c */ /* 0x000ff60003f05270 */
[----:B------:R-:W-:Y:S04]  /*76d0*/  @P1 IMAD R113, R113, 0x2000, R100 ;  /* 0x0000200071711824 */ /* 0x000fe800078e0264 */
[----:B------:R-:W-:Y:S01]  /*76e0*/  @P1 IMAD.IADD R4, R85, 0x1, R113 ;  /* 0x0000000155041824 */ /* 0x000fe200078e0271 */
[----:B------:R-:W-:Y:S03]  /*76f0*/  @P1 IADD3 R3, PT, PT, R84, R113, RZ ;  /* 0x0000007154031210 */ /* 0x000fe60007ffe0ff */
[----:B---3--:R-:W-:Y:S01]  /*7700*/  @P1 IMAD.IADD R0, R99, 0x1, R4 ;  /* 0x0000000163001824 */ /* 0x008fe200078e0204 */
[----:B------:R-:W-:Y:S06]  /*7710*/  @P0 BRA `(.L_x_123) ;  /* 0x00000000000c0947 */ /* 0x000fec0003800000 */
[----:B------:R-:W-:Y:S04]  /*7720*/  SHF.L.U32 R5, R112, 0x1f, RZ ;  /* 0x0000001f70057819 */ /* 0x000fe800000006ff */
[----:B------:R-:W3:Y:S02]  /*7730*/  SYNCS.PHASECHK.TRANS64.TRYWAIT P0, [R2+URZ+0x50], R5 ;  /* 0x00005005020075a7 */ /* 0x000ee400080011ff */
[----:B---3--:R-:W-:Y:S05]  /*7740*/  @!P0 BRA `(.L_x_124) ;  /* 0x0000001800a88947 */ /* 0x008fea0003800000 */
.L_x_123:
[----:B------:R-:W-:Y:S05]  /*7750*/  BSYNC B0 ;  /* 0x0000000000007941 */ /* 0x000fea0003800000 */
.L_x_122:
[----:B------:R-:W-:Y:S11]  /*7760*/  ISETP.NE.AND P0, PT, R114, RZ, PT ;  /* 0x000000ff7200720c */ /* 0x000ff60003f05270 */
[----:B------:R-:W-:Y:S02]  /*7770*/  @!UPT UIADD3 URZ, UPT, UPT, URZ, URZ, URZ ;  /* 0x000000fffffff290 */ /* 0x000fe4000fffe0ff */
[----:B------:R4:W1:Y:S04]  /*7780*/  @P0 LDS.128 R48, [R113] ;  /* 0x0000000071300984 */ /* 0x0008680000000c00 */
[----:B------:R4:W1:Y:S04]  /*7790*/  @P0 LDS.128 R64, [R3+0x20] ;  /* 0x0000200003400984 */ /* 0x0008680000000c00 */
[----:B------:R4:W1:Y:S04]  /*77a0*/  @P0 LDS.128 R56, [R4+0x10] ;  /* 0x0000100004380984 */ /* 0x0008680000000c00 */
[----:B------:R4:W1:Y:S02]  /*77b0*/  @P0 LDS.128 R72, [R0+0x10] ;  /* 0x0000100000480984 */ /* 0x0008640000000c00 */
.L_x_121:
[----:B------:R-:W-:Y:S05]  /*77c0*/  BSYNC B1 ;  /* 0x0000000000017941 */ /* 0x000fea0003800000 */
.L_x_120:
[----:B---34-:R-:W-:Y:S05]  /*77d0*/  VIADD R0, R39, 0x20 ;  /* 0x0000002027007836 */ /* 0x018fea0000000000 */
[----:B------:R-:W-:Y:S04]  /*77e0*/  SHF.R.U32.HI R0, RZ, 0x15, R0 ;  /* 0x00000015ff007819 */ /* 0x000fe80000011600 */
[----:B------:R-:W-:Y:S11]  /*77f0*/  LOP3.LUT P0, RZ, R0, 0x3, R89, 0x48, !PT ;  /* 0x0000000300ff7812 */ /* 0x000ff60007804859 */
[----:B------:R-:W-:Y:S02]  /*7800*/  @!UPT UIADD3 URZ, UPT, UPT, URZ, URZ, URZ ;  /* 0x000000fffffff290 */ /* 0x000fe4000fffe0ff */
[----:B------:R-:W-:Y:S05]  /*7810*/  @!P0 BRA `(.L_x_125) ;  /* 0x0000000000408947 */ /* 0x000fea0003800000 */
[----:B------:R-:W3:Y:S01]  /*7820*/  LDCU.64 UR8, c[0x4][0x70] ;  /* 0x01000e00ff0877ac */ /* 0x000ee20008000a00 */
[----:B------:R-:W-:Y:S01]  /*7830*/  MOV R3, 0x0 ;  /* 0x0000000000037802 */ /* 0x000fe20000000f00 */
[----:B------:R-:W-:Y:S02]  /*7840*/  HFMA2 R12, -RZ, RZ, 0, 5.9604644775390625e-08 ;  /* 0x00000001ff0c7431 */ /* 0x000fe400000001ff */
[----:B------:R-:W-:Y:S02]  /*7850*/  IMAD.MOV.U32 R8, RZ, RZ, 0x192 ;  /* 0x00000192ff087424 */ /* 0x000fe400078e00ff */
[----:B------:R-:W-:Y:S01]  /*7860*/  IMAD.MOV.U32 R13, RZ, RZ, RZ ;  /* 0x000000ffff0d7224 */ /* 0x000fe200078e00ff */
[----:B------:R-:W4:Y:S01]  /*7870*/  LDCU.64 UR6, c[0x4][0x78] ;  /* 0x01000f00ff0677ac */ /* 0x000f220008000a00 */
[----:B------:R-:W1:Y:S01]  /*7880*/  LDC.64 R2, c[0x4][R3] ;  /* 0x0100000003027b82 */ /* 0x000e620000000a00 */
[----:B------:R-:W5:Y:S01]  /*7890*/  LDCU.64 UR4, c[0x4][0x10] ;  /* 0x01000200ff0477ac */ /* 0x000f620008000a00 */
[----:B---3--:R-:W-:Y:S01]  /*78a0*/  MOV R5, UR9 ;  /* 0x0000000900057c02 */ /* 0x008fe20008000f00 */
[----:B------:R-:W-:Y:S01]  /*78b0*/  IMAD.U32 R4, RZ, RZ, UR8 ;  /* 0x00000008ff047e24 */ /* 0x000fe2000f8e00ff */
[----:B----4-:R-:W-:Y:S01]  /*78c0*/  MOV R7, UR7 ;  /* 0x0000000700077c02 */ /* 0x010fe20008000f00 */
[----:B------:R-:W-:Y:S01]  /*78d0*/  IMAD.U32 R6, RZ, RZ, UR6 ;  /* 0x00000006ff067e24 */ /* 0x000fe2000f8e00ff */
[----:B-----5:R-:W-:Y:S01]  /*78e0*/  MOV R11, UR5 ;  /* 0x00000005000b7c02 */ /* 0x020fe20008000f00 */
[----:B------:R-:W-:Y:S02]  /*78f0*/  IMAD.U32 R10, RZ, RZ, UR4 ;  /* 0x00000004ff0a7e24 */ /* 0x000fe4000f8e00ff */
[----:B------:R-:W-:Y:S07]  /*7900*/  LEPC R20, `(.L_x_125) ;  /* 0x000000001014794e */ /* 0x000fee0000000000 */
[----:B-12---:R-:W-:Y:S05]  /*7910*/  CALL.ABS.NOINC R2 ;  /* 0x0000000002007343 */ /* 0x006fea0003c00000 */
.L_x_125:
[----:B------:R-:W-:Y:S01]  /*7920*/  ISETP.NE.AND P0, PT, R101, RZ, PT ;  /* 0x000000ff6500720c */ /* 0x000fe20003f05270 */
[----:B------:R-:W-:Y:S05]  /*7930*/  WARPSYNC.ALL ;  /* 0x0000000000007948 */ /* 0x000fea0003800000 */
[----:B------:R-:W-:Y:S01]  /*7940*/  R2UR UR4, R39 ;  /* 0x00000000270472ca */ /* 0x000fe200000e0000 */
[--C-:B-1----:R-:W-:Y:S01]  /*7950*/  HADD2.F32 R40, -RZ, R48.reuse.H0_H0 ;  /* 0x20000030ff287230 */ /* 0x102fe20000004100 */
[----:B------:R-:W-:Y:S01]  /*7960*/  IADD3 R92, PT, PT, R92, 0xd0, RZ ;  /* 0x000000d05c5c7810 */ /* 0x000fe20007ffe0ff */
[----:B------:R-:W-:Y:S01]  /*7970*/  HADD2.F32 R42, -RZ, R48.H1_H1 ;  /* 0x30000030ff2a7230 */ /* 0x000fe20000004100 */
[----:B------:R-:W-:Y:S01]  /*7980*/  BSSY.RECONVERGENT B0, `(.L_x_126) ;  /* 0x000008d000007945 */ /* 0x000fe20003800200 */
[--C-:B------:R-:W-:Y:S01]  /*7990*/  HADD2.F32 R43, -RZ, R49.reuse.H0_H0 ;  /* 0x20000031ff2b7230 */ /* 0x100fe20000004100 */
[----:B------:R-:W-:Y:S01]  /*79a0*/  LOP3.LUT R92, R92, 0xfefffff8, RZ, 0xc0, !PT ;  /* 0xfefffff85c5c7812 */ /* 0x000fe200078ec0ff */
[----:B------:R-:W-:Y:S02]  /*79b0*/  HADD2.F32 R44, -RZ, R49.H1_H1 ;  /* 0x30000031ff2c7230 */ /* 0x000fe40000004100 */
[--C-:B------:R-:W-:Y:S02]  /*79c0*/  HADD2.F32 R45, -RZ, R50.reuse.H0_H0 ;  /* 0x20000032ff2d7230 */ /* 0x100fe40000004100 */
[----:B--2---:R-:W-:Y:S02]  /*79d0*/  HADD2.F32 R46, -RZ, R50.H1_H1 ;  /* 0x30000032ff2e7230 */ /* 0x004fe40000004100 */
[----:B------:R-:W1:Y:S01]  /*79e0*/  LDTM.x32 R4, tmem[UR4+0x20] ;  /* 0x00002004000479ee */ /* 0x000e6200082c0000 */
[----:B------:R-:W-:Y:S01]  /*79f0*/  NOP ;  /* 0x0000000000007918 */ /* 0x000fe20000000000 */
[----:B-1----:R1:W-:Y:S01]  /*7a00*/  SYNCS.ARRIVE.TRANS64.RED.A1T0 RZ, [R92+URZ], RZ ;  /* 0x000000ff5cff79a7 */ /* 0x0023e200081004ff */
[----:B------:R-:W-:Y:S01]  /*7a10*/  USHF.L.U32 UR4, UR45, 0xd, URZ ;  /* 0x0000000d2d047899 */ /* 0x000fe200080006ff */
[--C-:B------:R-:W-:Y:S02]  /*7a20*/  HADD2.F32 R47, -RZ, R51.reuse.H0_H0 ;  /* 0x20000033ff2f7230 */ /* 0x100fe40000004100 */
[----:B------:R-:W-:Y:S02]  /*7a30*/  HADD2.F32 R48, -RZ, R51.H1_H1 ;  /* 0x30000033ff307230 */ /* 0x000fe40000004100 */
[--C-:B------:R-:W-:Y:S01]  /*7a40*/  HADD2.F32 R49, -RZ, R56.reuse.H0_H0 ;  /* 0x20000038ff317230 */ /* 0x100fe20000004100 */
[----:B------:R-:W-:Y:S01]  /*7a50*/  IADD3 R111, PT, PT, R100, UR4, RZ ;  /* 0x00000004646f7c10 */ /* 0x000fe2000fffe0ff */
[----:B------:R-:W-:Y:S02]  /*7a60*/  HADD2.F32 R51, -RZ, R56.H1_H1 ;  /* 0x30000038ff337230 */ /* 0x000fe40000004100 */
[--C-:B------:R-:W-:Y:S01]  /*7a70*/  HADD2.F32 R50, -RZ, R57.reuse.H0_H0 ;  /* 0x20000039ff327230 */ /* 0x100fe20000004100 */
[-C--:B------:R-:W-:Y:S01]  /*7a80*/  IADD3 R110, PT, PT, R85, R111.reuse, RZ ;  /* 0x0000006f556e7210 */ /* 0x080fe20007ffe0ff */
[----:B------:R-:W-:Y:S01]  /*7a90*/  HADD2.F32 R52, -RZ, R57.H1_H1 ;  /* 0x30000039ff347230 */ /* 0x000fe20000004100 */
[----:B------:R-:W-:Y:S01]  /*7aa0*/  IADD3 R111, PT, PT, R84, R111, RZ ;  /* 0x0000006f546f7210 */ /* 0x000fe20007ffe0ff */
[--C-:B------:R-:W-:Y:S01]  /*7ab0*/  HADD2.F32 R53, -RZ, R58.reuse.H0_H0 ;  /* 0x2000003aff357230 */ /* 0x100fe20000004100 */
[----:B------:R-:W-:Y:S01]  /*7ac0*/  IADD3 R120, PT, PT, R99, R110, RZ ;  /* 0x0000006e63787210 */ /* 0x000fe20007ffe0ff */
[----:B------:R-:W-:Y:S02]  /*7ad0*/  HADD2.F32 R54, -RZ, R58.H1_H1 ;  /* 0x3000003aff367230 */ /* 0x000fe40000004100 */
[--C-:B------:R-:W-:Y:S02]  /*7ae0*/  HADD2.F32 R55, -RZ, R59.reuse.H0_H0 ;  /* 0x2000003bff377230 */ /* 0x100fe40000004100 */
[----:B------:R-:W-:Y:S02]  /*7af0*/  HADD2.F32 R56, -RZ, R59.H1_H1 ;  /* 0x3000003bff387230 */ /* 0x000fe40000004100 */
[C---:B------:R-:W-:Y:S01]  /*7b00*/  FMUL R4, R38.reuse, R4 ;  /* 0x0000000426047220 */ /* 0x040fe20000400000 */
[C---:B------:R-:W-:Y:S01]  /*7b10*/  FMUL R5, R38.reuse, R5 ;  /* 0x0000000526057220 */ /* 0x040fe20000400000 */
[C---:B------:R-:W-:Y:S01]  /*7b20*/  FMUL R6, R38.reuse, R6 ;  /* 0x0000000626067220 */ /* 0x040fe20000400000 */
[C---:B------:R-:W-:Y:S01]  /*7b30*/  FMUL R7, R38.reuse, R7 ;  /* 0x0000000726077220 */ /* 0x040fe20000400000 */
[C---:B------:R-:W-:Y:S01]  /*7b40*/  FFMA R4, R41.reuse, R40, R4 ;  /* 0x0000002829047223 */ /* 0x040fe20000000004 */
[C---:B------:R-:W-:Y:S01]  /*7b50*/  FFMA R5, R41.reuse, R42, R5 ;  /* 0x0000002a29057223 */ /* 0x040fe20000000005 */
[C---:B------:R-:W-:Y:S01]  /*7b60*/  FFMA R6, R41.reuse, R43, R6 ;  /* 0x0000002b29067223 */ /* 0x040fe20000000006 */
[----:B------:R-:W-:Y:S01]  /*7b70*/  FFMA R7, R41, R44, R7 ;  /* 0x0000002c29077223 */ /* 0x000fe20000000007 */
[C---:B------:R-:W-:Y:S01]  /*7b80*/  FMUL R8, R38.reuse, R8 ;  /* 0x0000000826087220 */ /* 0x040fe20000400000 */
[C---:B------:R-:W-:Y:S01]  /*7b90*/  FMUL R9, R38.reuse, R9 ;  /* 0x0000000926097220 */ /* 0x040fe20000400000 */
[----:B------:R-:W-:Y:S01]  /*7ba0*/  F2FP.F16.F32.PACK_AB R84, R5, R4 ;  /* 0x000000040554723e */ /* 0x000fe200000000ff */
[C---:B------:R-:W-:Y:S01]  /*7bb0*/  FMUL R10, R38.reuse, R10 ;  /* 0x0000000a260a7220 */ /* 0x040fe20000400000 */
[----:B------:R-:W-:Y:S01]  /*7bc0*/  F2FP.F16.F32.PACK_AB R85, R7, R6 ;  /* 0x000000060755723e */ /* 0x000fe200000000ff */
[C---:B------:R-:W-:Y:S01]  /*7bd0*/  FFMA R8, R41.reuse, R45, R8 ;  /* 0x0000002d29087223 */ /* 0x040fe20000000008 */
[C---:B------:R-:W-:Y:S01]  /*7be0*/  FFMA R9, R41.reuse, R46, R9 ;  /* 0x0000002e29097223 */ /* 0x040fe20000000009 */
[----:B------:R-:W-:Y:S01]  /*7bf0*/  FFMA R10, R41, R47, R10 ;  /* 0x0000002f290a7223 */ /* 0x000fe2000000000a */
[C---:B------:R-:W-:Y:S01]  /*7c00*/  FMUL R11, R38.reuse, R11 ;  /* 0x0000000b260b7220 */ /* 0x040fe20000400000 */
[C---:B------:R-:W-:Y:S01]  /*7c10*/  FMUL R0, R38.reuse, R12 ;  /* 0x0000000c26007220 */ /* 0x040fe20000400000 */
[C---:B------:R-:W-:Y:S01]  /*7c20*/  FMUL R2, R38.reuse, R13 ;  /* 0x0000000d26027220 */ /* 0x040fe20000400000 */
[----:B------:R-:W-:Y:S01]  /*7c30*/  F2FP.F16.F32.PACK_AB R86, R9, R8 ;  /* 0x000000080956723e */ /* 0x000fe200000000ff */
[C---:B------:R-:W-:Y:S01]  /*7c40*/  FFMA R11, R41.reuse, R48, R11 ;  /* 0x00000030290b7223 */ /* 0x040fe2000000000b */
[C---:B------:R-:W-:Y:S01]  /*7c50*/  FFMA R0, R41.reuse, R49, R0 ;  /* 0x0000003129007223 */ /* 0x040fe20000000000 */
[C---:B------:R-:W-:Y:S01]  /*7c60*/  FFMA R2, R41.reuse, R51, R2 ;  /* 0x0000003329027223 */ /* 0x040fe20000000002 */
[C---:B------:R-:W-:Y:S01]  /*7c70*/  FMUL R3, R38.reuse, R14 ;  /* 0x0000000e26037220 */ /* 0x040fe20000400000 */
[C---:B------:R-:W-:Y:S01]  /*7c80*/  FMUL R15, R38.reuse, R15 ;  /* 0x0000000f260f7220 */ /* 0x040fe20000400000 */
[C---:B------:R-:W-:Y:S01]  /*7c90*/  FMUL R12, R38.reuse, R16 ;  /* 0x00000010260c7220 */ /* 0x040fe20000400000 */
[C---:B------:R-:W-:Y:S01]  /*7ca0*/  FMUL R13, R38.reuse, R17 ;  /* 0x00000011260d7220 */ /* 0x040fe20000400000 */
[C---:B------:R-:W-:Y:S01]  /*7cb0*/  FFMA R3, R41.reuse, R50, R3 ;  /* 0x0000003229037223 */ /* 0x040fe20000000003 */
[C---:B------:R-:W-:Y:S01]  /*7cc0*/  FMUL R14, R38.reuse, R18 ;  /* 0x00000012260e7220 */ /* 0x040fe20000400000 */
[----:B------:R-:W-:Y:S01]  /*7cd0*/  FFMA R15, R41, R52, R15 ;  /* 0x00000034290f7223 */ /* 0x000fe2000000000f */
[--C-:B------:R-:W-:Y:S02]  /*7ce0*/  HADD2.F32 R57, -RZ, R64.reuse.H0_H0 ;  /* 0x20000040ff397230 */ /* 0x100fe40000004100 */
[C---:B------:R-:W-:Y:S01]  /*7cf0*/  FMUL R19, R38.reuse, R19 ;  /* 0x0000001326137220 */ /* 0x040fe20000400000 */
[----:B------:R-:W-:Y:S01]  /*7d00*/  F2FP.F16.F32.PACK_AB R87, R11, R10 ;  /* 0x0000000a0b57723e */ /* 0x000fe200000000ff */
[C---:B------:R-:W-:Y:S01]  /*7d10*/  FFMA R12, R41.reuse, R53, R12 ;  /* 0x00000035290c7223 */ /* 0x040fe2000000000c */
[----:B------:R-:W-:Y:S02]  /*7d20*/  HADD2.F32 R58, -RZ, R64.H1_H1 ;  /* 0x30000040ff3a7230 */ /* 0x000fe40000004100 */
[C---:B------:R-:W-:Y:S01]  /*7d30*/  FMUL R16, R38.reuse, R20 ;  /* 0x0000001426107220 */ /* 0x040fe20000400000 */
[C---:B------:R-:W-:Y:S01]  /*7d40*/  FFMA R13, R41.reuse, R54, R13 ;  /* 0x00000036290d7223 */ /* 0x040fe2000000000d */
[----:B------:R1:W-:Y:S01]  /*7d50*/  STS.128 [R100+UR4], R84 ;  /* 0x0000005464007988 */ /* 0x0003e20008000c04 */
[--C-:B------:R-:W-:Y:S02]  /*7d60*/  HADD2.F32 R59, -RZ, R65.reuse.H0_H0 ;  /* 0x20000041ff3b7230 */ /* 0x100fe40000004100 */
[C---:B------:R-:W-:Y:S01]  /*7d70*/  FMUL R17, R38.reuse, R21 ;  /* 0x0000001526117220 */ /* 0x040fe20000400000 */
[C---:B------:R-:W-:Y:S01]  /*7d80*/  FFMA R14, R41.reuse, R55, R14 ;  /* 0x00000037290e7223 */ /* 0x040fe2000000000e */
[----:B------:R-:W-:Y:S02]  /*7d90*/  HADD2.F32 R60, -RZ, R65.H1_H1 ;  /* 0x30000041ff3c7230 */ /* 0x000fe40000004100 */
[C---:B------:R-:W-:Y:S01]  /*7da0*/  FMUL R18, R38.reuse, R22 ;  /* 0x0000001626127220 */ /* 0x040fe20000400000 */
[C---:B------:R-:W-:Y:S01]  /*7db0*/  FFMA R19, R41.reuse, R56, R19 ;  /* 0x0000003829137223 */ /* 0x040fe20000000013 */
        /* <DEDUP_REMOVED lines=13> */
[----:B------:R-:W-:Y:S01]  /*7e90*/  FMUL R27, R38, R27 ;  /* 0x0000001b261b7220 */ /* 0x000fe20000400000 */
[----:B------:R-:W-:Y:S01]  /*7ea0*/  F2FP.F16.F32.PACK_AB R104, R2, R0 ;  /* 0x000000000268723e */ /* 0x000fe200000000ff */
[----:B------:R-:W-:Y:S01]  /*7eb0*/  FFMA R20, R41, R61, R20 ;  /* 0x0000003d29147223 */ /* 0x000fe20000000014 */
[----:B------:R-:W-:Y:S01]  /*7ec0*/  F2FP.F16.F32.PACK_AB R105, R15, R3 ;  /* 0x000000030f69723e */ /* 0x000fe200000000ff */
[----:B------:R-:W-:Y:S01]  /*7ed0*/  HADD2.F32 R66, -RZ, R72.H1_H1 ;  /* 0x30000048ff427230 */ /* 0x000fe20000004100 */
[----:B------:R-:W-:Y:S01]  /*7ee0*/  F2FP.F16.F32.PACK_AB R106, R13, R12 ;  /* 0x0000000c0d6a723e */ /* 0x000fe200000000ff */
[C---:B------:R-:W-:Y:S01]  /*7ef0*/  FMUL R24, R38.reuse, R28 ;  /* 0x0000001c26187220 */ /* 0x040fe20000400000 */
[----:B------:R-:W-:Y:S01]  /*7f00*/  F2FP.F16.F32.PACK_AB R107, R19, R14 ;  /* 0x0000000e136b723e */ /* 0x000fe200000000ff */
[C---:B------:R-:W-:Y:S01]  /*7f10*/  FFMA R21, R41.reuse, R62, R21 ;  /* 0x0000003e29157223 */ /* 0x040fe20000000015 */
[--C-:B------:R-:W-:Y:S02]  /*7f20*/  HADD2.F32 R67, -RZ, R73.reuse.H0_H0 ;  /* 0x20000049ff437230 */ /* 0x100fe40000004100 */
[C---:B------:R-:W-:Y:S01]  /*7f30*/  FMUL R25, R38.reuse, R29 ;  /* 0x0000001d26197220 */ /* 0x040fe20000400000 */
[C---:B------:R-:W-:Y:S01]  /*7f40*/  FFMA R22, R41.reuse, R63, R22 ;  /* 0x0000003f29167223 */ /* 0x040fe20000000016 */
[----:B------:R1:W-:Y:S01]  /*7f50*/  STS.128 [R110+0x10], R104 ;  /* 0x000010686e007388 */ /* 0x0003e20000000c00 */
        /* <DEDUP_REMOVED lines=35> */
[----:B--2---:R-:W2:Y:S02]  /*8190*/  FENCE.VIEW.ASYNC.S ;  /* 0x00000000000073c6 */ /* 0x004ea40000000000 */
[----:B--2---:R-:W-:Y:S06]  /*81a0*/  BAR.SYNC.DEFER_BLOCKING 0x1, 0x80 ;  /* 0x0042000000007b1d */ /* 0x004fec0000010000 */
[----:B------:R-:W-:Y:S05]  /*81b0*/  @P0 BRA `(.L_x_127) ;  /* 0x0000000000240947 */ /* 0x000fea0003800000 */
[----:B------:R-:W2:Y:S01]  /*81c0*/  LDCU.64 UR10, c[0x0][0x348] ;  /* 0x00006900ff0a77ac */ /* 0x000ea20008000a00 */
[----:B------:R-:W-:Y:S02]  /*81d0*/  UIADD3 UR9, UPT, UPT, UR49, 0x20, URZ ;  /* 0x0000002031097890 */ /* 0x000fe4000fffe0ff */
[----:B------:R-:W-:Y:S02]  /*81e0*/  UIADD3 UR8, UPT, UPT, UR47, 0x200, UR4 ;  /* 0x000002002f087890 */ /* 0x000fe4000fffe004 */
[----:B--2---:R-:W-:Y:S03]  /*81f0*/  UIADD3 UR6, UP0, UPT, UR10, 0x680, URZ ;  /* 0x000006800a067890 */ /* 0x004fe6000ff1e0ff */
[----:B------:R-:W-:Y:S01]  /*8200*/  UMOV UR10, UR50 ;  /* 0x00000032000a7c82 */ /* 0x000fe20008000000 */
[----:B------:R-:W-:Y:S03]  /*8210*/  UIADD3.X UR7, UPT, UPT, URZ, UR11, URZ, UP0, !UPT ;  /* 0x0000000bff077290 */ /* 0x000fe600087fe4ff */
[----:B------:R-:W-:Y:S06]  /*8220*/  UMOV UR11, UR36 ;  /* 0x00000024000b7c82 */ /* 0x000fec0008000000 */
[----:B------:R2:W-:Y:S02]  /*8230*/  UTMASTG.3D [UR8], [UR6] ;  /* 0x00000008060073b5 */ /* 0x0005e40008010000 */
[----:B--2---:R0:W-:Y:S02]  /*8240*/  UTMACMDFLUSH ;  /* 0x00000000000079b7 */ /* 0x0041e40000000000 */
.L_x_127:
[----:B------:R-:W-:Y:S05]  /*8250*/  BSYNC.RECONVERGENT B0 ;  /* 0x0000000000007941 */ /* 0x000fea0003800200 */
.L_x_126:
[----:B------:R-:W-:Y:S01]  /*8260*/  UIADD3 UR4, UPT, UPT, UR45, 0x1, URZ ;  /* 0x000000012d047890 */ /* 0x000fe2000fffe0ff */
[----:B------:R-:W-:Y:S03]  /*8270*/  BSSY.RECONVERGENT B0, `(.L_x_128) ;  /* 0x0000008000007945 */ /* 0x000fe60003800200 */
[----:B------:R-:W-:Y:S04]  /*8280*/  UISETP.NE.AND UP0, UPT, UR4, 0x3, UPT ;  /* 0x000000030400788c */ /* 0x000fe8000bf05270 */
[----:B------:R-:W-:Y:S02]  /*8290*/  UISETP.EQ.XOR UP1, UPT, UR44, 0x3, !UP0 ;  /* 0x000000032c00788c */ /* 0x000fe4000c722a70 */
[----:B------:R-:W-:Y:S02]  /*82a0*/  USEL UR46, UR4, URZ, UP0 ;  /* 0x000000ff042e7287 */ /* 0x000fe40008000000 */
[----:B------:R-:W-:Y:S04]  /*82b0*/  USEL UR5, URZ, 0x1, !UP1 ;  /* 0x00000001ff057887 */ /* 0x000fe8000c800000 */
[----:B------:R-:W-:Y:S01]  /*82c0*/  ULOP3.LUT UR54, UR54, UR5, URZ, 0x3c, !UPT ;  /* 0x0000000536367292 */ /* 0x000fe2000f8e3cff */
[----:B------:R-:W-:Y:S11]  /*82d0*/  @P0 BRA `(.L_x_129) ;  /* 0x0000000000040947 */ /* 0x000ff60003800000 */
[----:B------:R-:W-:Y:S04]  /*82e0*/  DEPBAR.LE SB0, 0x1 ;  /* 0x000080400000791a */ /* 0x000fe80000000000 */
.L_x_129:
[----:B------:R-:W-:Y:S05]  /*82f0*/  BSYNC.RECONVERGENT B0 ;  /* 0x0000000000007941 */ /* 0x000fea0003800200 */
.L_x_128:
[----:B------:R-:W-:Y:S01]  /*8300*/  BAR.SYNC.DEFER_BLOCKING 0x1, 0x80 ;  /* 0x0042000000007b1d */ /* 0x000fe20000010000 */
[----:B------:R-:W-:Y:S01]  /*8310*/  UISETP.NE.AND UP0, UPT, UR53, -0x2, UPT ;  /* 0xfffffffe3500788c */ /* 0x000fe2000bf05270 */
[----:B------:R-:W-:Y:S08]  /*8320*/  IADD3 R0, PT, PT, R36, 0x1, RZ ;  /* 0x0000000124007810 */ /* 0x000ff00007ffe0ff */
[----:B------:R-:W-:Y:S05]  /*8330*/  BRA.U !UP0, `(.L_x_130) ;  /* 0x0000000108287547 */ /* 0x000fea000b800000 */
[----:B------:R-:W-:Y:S01]  /*8340*/  ISETP.NE.AND P0, PT, R109, RZ, PT ;  /* 0x000000ff6d00720c */ /* 0x000fe20003f05270 */
[----:B------:R-:W-:Y:S01]  /*8350*/  IMAD.U32 R3, RZ, RZ, UR52 ;  /* 0x00000034ff037e24 */ /* 0x000fe2000f8e00ff */
[----:B------:R-:W-:Y:S01]  /*8360*/  UIADD3 UR4, UPT, UPT, UR52, 0x1, URZ ;  /* 0x0000000134047890 */ /* 0x000fe2000fffe0ff */
[----:B------:R-:W-:Y:S03]  /*8370*/  IMAD.U32 R2, RZ, RZ, UR55 ;  /* 0x00000037ff027e24 */ /* 0x000fe6000f8e00ff */
[----:B------:R-:W-:Y:S04]  /*8380*/  UISETP.NE.AND UP0, UPT, UR4, 0x3, UPT ;  /* 0x000000030400788c */ /* 0x000fe8000bf05270 */
[----:B------:R-:W-:Y:S03]  /*8390*/  USEL UR52, UR4, URZ, UP0 ;  /* 0x000000ff04347287 */ /* 0x000fe60008000000 */
[----:B------:R-:W-:Y:S05]  /*83a0*/  @P0 LEA R3, R3, UR47, 0x3 ;  /* 0x0000002f03030c11 */ /* 0x000fea000f8e18ff */
[----:B------:R-:W-:Y:S05]  /*83b0*/  @P0 VIADD R3, R3, 0x68 ;  /* 0x0000006803030836 */ /* 0x000fea0000000000 */
[----:B------:R-:W-:Y:S04]  /*83c0*/  @P0 PRMT R2, R2, 0x654, R3 ;  /* 0x0000065402020816 */ /* 0x000fe80000000003 */
[----:B------:R2:W-:Y:S03]  /*83d0*/  @P0 SYNCS.ARRIVE.TRANS64.RED.A1T0 RZ, [R2+URZ], RZ ;  /* 0x000000ff02ff09a7 */ /* 0x0005e600081004ff */
.L_x_130:
[----:B------:R-:W-:Y:S01]  /*83e0*/  R2UR UR6, R108 ;  /* 0x000000006c0672ca */ /* 0x000fe200000e0000 */
[----:B------:R-:W-:Y:S01]  /*83f0*/  UIADD3 UR53, UPT, UPT, UR53, 0x2, URZ ;  /* 0x0000000235357890 */ /* 0x000fe2000fffe0ff */
[----:B------:R-:W-:Y:S02]  /*8400*/  R2UR UR5, R90 ;  /* 0x000000005a0572ca */ /* 0x000fe400000e0000 */
[----:B------:R-:W-:Y:S02]  /*8410*/  R2UR UR4, R91 ;  /* 0x000000005b0472ca */ /* 0x000fe400000e0000 */
[----:B------:R-:W-:Y:S02]  /*8420*/  R2UR UR36, R102 ;  /* 0x00000000662472ca */ /* 0x000fe400000e0000 */
[----:B------:R-:W-:Y:S02]  /*8430*/  ISETP.NE.AND P0, PT, R94, 0x2, PT ;  /* 0x000000025e00780c */ /* 0x000fe40003f05270 */
[----:B------:R-:W-:Y:S02]  /*8440*/  ISETP.NE.AND P1, PT, R0, 0x4, PT ;  /* 0x000000040000780c */ /* 0x000fe40003f25270 */
[----:B--2---:R-:W-:Y:S01]  /*8450*/  SEL R2, RZ, 0x1, P0 ;  /* 0x00000001ff027807 */ /* 0x004fe20000000000 */
[----:B------:R-:W-:Y:S01]  /*8460*/  UISETP.NE.AND UP0, UPT, UR6, URZ, UPT ;  /* 0x000000ff0600728c */ /* 0x000fe2000bf05270 */
[----:B------:R-:W-:Y:S01]  /*8470*/  SEL R3, RZ, 0x1, P1 ;  /* 0x00000001ff037807 */ /* 0x000fe20000800000 */
[----:B------:R-:W-:Y:S01]  /*8480*/  UIADD3 UR26, UPT, UPT, UR37, UR5, URZ ;  /* 0x00000005251a7290 */ /* 0x000fe2000fffe0ff */
[----:B------:R-:W-:Y:S01]  /*8490*/  LOP3.LUT R97, R97, R2, RZ, 0x3c, !PT ;  /* 0x0000000261617212 */ /* 0x000fe200078e3cff */
[----:B------:R-:W-:Y:S01]  /*84a0*/  UIADD3 UR25, UPT, UPT, UR38, UR4, URZ ;  /* 0x0000000426197290 */ /* 0x000fe2000fffe0ff */
[----:B------:R-:W-:Y:S02]  /*84b0*/  LOP3.LUT R98, R98, R3, RZ, 0x3c, !PT ;  /* 0x0000000362627212 */ /* 0x000fe400078e3cff */
[----:B------:R-:W-:Y:S02]  /*84c0*/  SEL R94, R94, RZ, P0 ;  /* 0x000000ff5e5e7207 */ /* 0x000fe40000000000 */
[----:B------:R-:W-:Y:S01]  /*84d0*/  SEL R36, R0, RZ, P1 ;  /* 0x000000ff00247207 */ /* 0x000fe20000800000 */
[----:B------:R-:W-:Y:S06]  /*84e0*/  BRA.U UP0, `(.L_x_131) ;  /* 0xffffffd5009c7547 */ /* 0x000fec000b83ffff */
[----:B------:R-:W2:Y:S01]  /*84f0*/  LDCU.64 UR4, c[0x0][0x888] ;  /* 0x00011100ff0477ac */ /* 0x000ea20008000a00 */
[----:B------:R-:W3:Y:S01]  /*8500*/  LDCU.64 UR6, c[0x0][0x890] ;  /* 0x00011200ff0677ac */ /* 0x000ee20008000a00 */
[----:B--2---:R-:W-:Y:S02]  /*8510*/  ISETP.NE.U32.AND P2, PT, RZ, UR4, PT ;  /* 0x00000004ff007c0c */ /* 0x004fe4000bf45070 */
[----:B---3--:R-:W-:Y:S02]  /*8520*/  ISETP.NE.U32.AND P1, PT, RZ, UR6, PT ;  /* 0x00000006ff007c0c */ /* 0x008fe4000bf25070 */
[----:B------:R-:W-:Y:S02]  /*8530*/  ISETP.NE.AND.EX P2, PT, RZ, UR5, PT, P2 ;  /* 0x00000005ff007c0c */ /* 0x000fe4000bf45320 */
[----:B------:R-:W-:-:S13]  /*8540*/  ISETP.NE.AND.EX P0, PT, RZ, UR7, PT, P1 ;  /* 0x00000007ff007c0c */ /* 0x000fda000bf05310 */
[----:B------:R-:W-:Y:S05]  /*8550*/  @P2 BRA P0, `(.L_x_132) ;  /* 0x00000000003c2947 */ /* 0x000fea0000000000 */
[----:B------:R-:W-:-:S13]  /*8560*/  ISETP.NE.AND.EX P1, PT, RZ, UR7, PT, P1 ;  /* 0x00000007ff007c0c */ /* 0x000fda000bf25310 */
[----:B------:R-:W-:Y:S05]  /*8570*/  @P1 BRA `(.L_x_133) ;  /* 0x00000000000c1947 */ /* 0x000fea0003800000 */
[----:B------:R-:W-:-:S13]  /*8580*/  FSETP.NEU.AND P0, PT, R41, RZ, PT ;  /* 0x000000ff2900720b */ /* 0x000fda0003f0d000 */
[----:B------:R-:W-:Y:S05]  /*8590*/  @!P0 EXIT ;  /* 0x000000000000894d */ /* 0x000fea0003800000 */
[----:B------:R-:W-:Y:S05]  /*85a0*/  BRA `(.L_x_132) ;  /* 0x0000000000287947 */ /* 0x000fea0003800000 */
.L_x_133:
[----:B------:R-:W-:Y:S01]  /*85b0*/  ISETP.NE.AND P0, PT, R93, RZ, PT ;  /* 0x000000ff5d00720c */ /* 0x000fe20003f05270 */
[----:B------:R-:W-:-:S12]  /*85c0*/  BSSY.RECONVERGENT B0, `(.L_x_132) ;  /* 0x0000008000007945 */ /* 0x000fd80003800200 */
[----:B------:R-:W-:Y:S05]  /*85d0*/  @P0 BRA `(.L_x_134) ;  /* 0x0000000000100947 */ /* 0x000fea0003800000 */
[----:B------:R-:W-:-:S04]  /*85e0*/  ISETP.NE.U32.AND P0, PT, RZ, UR4, PT ;  /* 0x00000004ff007c0c */ /* 0x000fc8000bf05070 */
[----:B------:R-:W-:-:S13]  /*85f0*/  ISETP.NE.AND.EX P0, PT, RZ, UR5, PT, P0 ;  /* 0x00000005ff007c0c */ /* 0x000fda000bf05300 */
[----:B------:R-:W-:Y:S05]  /*8600*/  @!P0 EXIT ;  /* 0x000000000000894d */ /* 0x000fea0003800000 */
[----:B------:R-:W-:Y:S05]  /*8610*/  BRA `(.L_x_135) ;  /* 0x0000000000087947 */ /* 0x000fea0003800000 */
.L_x_134:
[----:B------:R-:W-:-:S13]  /*8620*/  FSETP.NEU.AND P0, PT, R41, RZ, PT ;  /* 0x000000ff2900720b */ /* 0x000fda0003f0d000 */
[----:B------:R-:W-:Y:S05]  /*8630*/  @!P0 EXIT ;  /* 0x000000000000894d */ /* 0x000fea0003800000 */
.L_x_135:
[----:B------:R-:W-:Y:S05]  /*8640*/  BSYNC.RECONVERGENT B0 ;  /* 0x0000000000007941 */ /* 0x000fea0003800200 */
.L_x_132:
[----:B------:R-:W-:Y:S01]  /*8650*/  ULEA UR6, UR52, UR47, 0x3 ;  /* 0x0000002f34067291 */ /* 0x000fe2000f8e18ff */
[----:B------:R-:W-:-:S04]  /*8660*/  DEPBAR.LE SB0, 0x0 ;  /* 0x000080000000791a */ /* 0x000fc80000000000 */
[----:B------:R-:W-:-:S04]  /*8670*/  UIADD3 UR6, UPT, UPT, UR6, 0x68, URZ ;  /* 0x0000006806067890 */ /* 0x000fc8000fffe0ff */
[----:B------:R-:W-:-:S09]  /*8680*/  UPRMT UR6, UR55, 0x654, UR6 ;  /* 0x0000065437067896 */ /* 0x000fd20008000006 */
[----:B------:R-:W-:Y:S01]  /*8690*/  SYNCS.ARRIVE.TRANS64.RED.A1T0 RZ, [UR6], RZ ;  /* 0x000000ffffff79a7 */ /* 0x000fe20008100406 */
[----:B------:R-:W-:Y:S05]  /*86a0*/  EXIT ;  /* 0x000000000000794d */ /* 0x000fea0003800000 */
.L_x_24:
[----:B---3--:R3:W4:Y:S02]  /*86b0*/  SYNCS.PHASECHK.TRANS64.TRYWAIT P0, [R3+URZ+0x100], R2 ;  /* 0x00010002030075a7 */ /* 0x00872400080011ff */
[----:B----4-:R-:W-:Y:S05]  /*86c0*/  @!P0 NANOSLEEP.SYNCS 0x989680 ;  /* 0x009896800000895d */ /* 0x010fea0003900000 */
[----:B------:R-:W4:Y:S02]  /*86d0*/  @!P0 SYNCS.PHASECHK.TRANS64 P0, [R3+URZ+0x100], R2 ;  /* 0x00010002030085a7 */ /* 0x000f2400080010ff */
[----:B----4-:R-:W-:Y:S05]  /*86e0*/  @!P0 BRA `(.L_x_24) ;  /* 0xfffffffc00f08947 */ /* 0x010fea000383ffff */
[----:B------:R-:W-:Y:S05]  /*86f0*/  BRA `(.L_x_136) ;  /* 0xffffff9000f47947 */ /* 0x000fea000383ffff */
.L_x_27:
[----:B--2---:R-:W-:-:S07]  /*8700*/  MOV R0, UR33 ;  /* 0x0000002100007c02 */ /* 0x004fce0008000f00 */
.L_x_137:
[----:B--2---:R2:W3:Y:S02]  /*8710*/  SYNCS.PHASECHK.TRANS64.TRYWAIT P0, [R0+URZ+0x28], R3 ;  /* 0x00002803000075a7 */ /* 0x0044e400080011ff */
[----:B---3--:R-:W-:Y:S05]  /*8720*/  @!P0 NANOSLEEP.SYNCS 0x989680 ;  /* 0x009896800000895d */ /* 0x008fea0003900000 */
[----:B------:R-:W3:Y:S02]  /*8730*/  @!P0 SYNCS.PHASECHK.TRANS64 P0, [R0+URZ+0x28], R3 ;  /* 0x00002803000085a7 */ /* 0x000ee400080010ff */
[----:B---3--:R-:W-:Y:S05]  /*8740*/  @!P0 BRA `(.L_x_137) ;  /* 0xfffffffc00f08947 */ /* 0x008fea000383ffff */
[----:B------:R-:W-:Y:S05]  /*8750*/  BRA `(.L_x_26) ;  /* 0xffffff94004c7947 */ /* 0x000fea000383ffff */
.L_x_34:
[----:B--2---:R-:W-:-:S07]  /*8760*/  MOV R0, UR7 ;  /* 0x0000000700007c02 */ /* 0x004fce0008000f00 */
.L_x_138:
[----:B-1----:R1:W2:Y:S02]  /*8770*/  SYNCS.PHASECHK.TRANS64.TRYWAIT P0, [R0+URZ+0x28], R3 ;  /* 0x00002803000075a7 */ /* 0x0022a400080011ff */
[----:B--2---:R-:W-:Y:S05]  /*8780*/  @!P0 NANOSLEEP.SYNCS 0x989680 ;  /* 0x009896800000895d */ /* 0x004fea0003900000 */
[----:B------:R-:W2:Y:S02]  /*8790*/  @!P0 SYNCS.PHASECHK.TRANS64 P0, [R0+URZ+0x28], R3 ;  /* 0x00002803000085a7 */ /* 0x000ea400080010ff */
[----:B--2---:R-:W-:Y:S05]  /*87a0*/  @!P0 BRA `(.L_x_138) ;  /* 0xfffffffc00f08947 */ /* 0x004fea000383ffff */
[----:B------:R-:W-:Y:S05]  /*87b0*/  BRA `(.L_x_33) ;  /* 0xffffff9800407947 */ /* 0x000fea000383ffff */
.L_x_41:
[----:B-1----:R1:W2:Y:S02]  /*87c0*/  SYNCS.PHASECHK.TRANS64.TRYWAIT P0, [R3+URZ+0x90], R0 ;  /* 0x00009000030075a7 */ /* 0x0022a400080011ff */
[----:B--2---:R-:W-:Y:S05]  /*87d0*/  @!P0 NANOSLEEP.SYNCS 0x989680 ;  /* 0x009896800000895d */ /* 0x004fea0003900000 */
[----:B------:R-:W2:Y:S02]  /*87e0*/  @!P0 SYNCS.PHASECHK.TRANS64 P0, [R3+URZ+0x90], R0 ;  /* 0x00009000030085a7 */ /* 0x000ea400080010ff */
[----:B--2---:R-:W-:Y:S05]  /*87f0*/  @!P0 BRA `(.L_x_41) ;  /* 0xfffffffc00f08947 */ /* 0x004fea000383ffff */
[----:B------:R-:W-:Y:S05]  /*8800*/  BRA `(.L_x_139) ;  /* 0xffffff9c00287947 */ /* 0x000fea000383ffff */
.L_x_45:
[----:B-1----:R-:W-:-:S07]  /*8810*/  MOV R0, UR4 ;  /* 0x0000000400007c02 */ /* 0x002fce0008000f00 */
.L_x_140:
[----:B-1----:R1:W2:Y:S02]  /*8820*/  SYNCS.PHASECHK.TRANS64.TRYWAIT P0, [R0+URZ], R3 ;  /* 0x00000003000075a7 */ /* 0x0022a400080011ff */
[----:B--2---:R-:W-:Y:S05]  /*8830*/  @!P0 NANOSLEEP.SYNCS 0x989680 ;  /* 0x009896800000895d */ /* 0x004fea0003900000 */
[----:B------:R-:W2:Y:S02]  /*8840*/  @!P0 SYNCS.PHASECHK.TRANS64 P0, [R0+URZ], R3 ;  /* 0x00000003000085a7 */ /* 0x000ea400080010ff */
[----:B--2---:R-:W-:Y:S05]  /*8850*/  @!P0 BRA `(.L_x_140) ;  /* 0xfffffffc00f08947 */ /* 0x004fea000383ffff */
[----:B------:R-:W-:Y:S05]  /*8860*/  BRA `(.L_x_141) ;  /* 0xffffffa000d47947 */ /* 0x000fea000383ffff */
.L_x_46:
[----:B------:R-:W-:-:S07]  /*8870*/  MOV R0, UR5 ;  /* 0x0000000500007c02 */ /* 0x000fce0008000f00 */
.L_x_142:
[----:B-1----:R1:W2:Y:S02]  /*8880*/  SYNCS.PHASECHK.TRANS64.TRYWAIT P0, [R0+URZ], R3 ;  /* 0x00000003000075a7 */ /* 0x0022a400080011ff */
[----:B--2---:R-:W-:Y:S05]  /*8890*/  @!P0 NANOSLEEP.SYNCS 0x989680 ;  /* 0x009896800000895d */ /* 0x004fea0003900000 */
[----:B------:R-:W2:Y:S02]  /*88a0*/  @!P0 SYNCS.PHASECHK.TRANS64 P0, [R0+URZ], R3 ;  /* 0x00000003000085a7 */ /* 0x000ea400080010ff */
[----:B--2---:R-:W-:Y:S05]  /*88b0*/  @!P0 BRA `(.L_x_142) ;  /* 0xfffffffc00f08947 */ /* 0x004fea000383ffff */
[----:B------:R-:W-:Y:S05]  /*88c0*/  BRA `(.L_x_143) ;  /* 0xffffffa000e07947 */ /* 0x000fea000383ffff */
.L_x_47:
[----:B------:R-:W-:-:S07]  /*88d0*/  MOV R0, UR5 ;  /* 0x0000000500007c02 */ /* 0x000fce0008000f00 */
.L_x_144:
[----:B-1----:R1:W2:Y:S02]  /*88e0*/  SYNCS.PHASECHK.TRANS64.TRYWAIT P0, [R0+URZ], R3 ;  /* 0x00000003000075a7 */ /* 0x0022a400080011ff */
[----:B--2---:R-:W-:Y:S05]  /*88f0*/  @!P0 NANOSLEEP.SYNCS 0x989680 ;  /* 0x009896800000895d */ /* 0x004fea0003900000 */
[----:B------:R-:W2:Y:S02]  /*8900*/  @!P0 SYNCS.PHASECHK.TRANS64 P0, [R0+URZ], R3 ;  /* 0x00000003000085a7 */ /* 0x000ea400080010ff */
[----:B--2---:R-:W-:Y:S05]  /*8910*/  @!P0 BRA `(.L_x_144) ;  /* 0xfffffffc00f08947 */ /* 0x004fea000383ffff */
[----:B------:R-:W-:Y:S05]  /*8920*/  BRA `(.L_x_145) ;  /* 0xffffffa000ec7947 */ /* 0x000fea000383ffff */
.L_x_48:
[----:B------:R-:W-:-:S07]  /*8930*/  MOV R0, UR5 ;  /* 0x0000000500007c02 */ /* 0x000fce0008000f00 */
.L_x_146:
[----:B-1----:R1:W2:Y:S02]  /*8940*/  SYNCS.PHASECHK.TRANS64.TRYWAIT P0, [R0+URZ], R3 ;  /* 0x00000003000075a7 */ /* 0x0022a400080011ff */
[----:B--2---:R-:W-:Y:S05]  /*8950*/  @!P0 NANOSLEEP.SYNCS 0x989680 ;  /* 0x009896800000895d */ /* 0x004fea0003900000 */
[----:B------:R-:W2:Y:S02]  /*8960*/  @!P0 SYNCS.PHASECHK.TRANS64 P0, [R0+URZ], R3 ;  /* 0x00000003000085a7 */ /* 0x000ea400080010ff */
[----:B--2---:R-:W-:Y:S05]  /*8970*/  @!P0 BRA `(.L_x_146) ;  /* 0xfffffffc00f08947 */ /* 0x004fea000383ffff */
[----:B------:R-:W-:Y:S05]  /*8980*/  BRA `(.L_x_147) ;  /* 0xffffffa000f87947 */ /* 0x000fea000383ffff */
.L_x_51:
[----:B--2---:R2:W3:Y:S02]  /*8990*/  SYNCS.PHASECHK.TRANS64.TRYWAIT P0, [R2+URZ+0xf0], R5 ;  /* 0x0000f005020075a7 */ /* 0x0044e400080011ff */
[----:B---3--:R-:W-:Y:S05]  /*89a0*/  @!P0 NANOSLEEP.SYNCS 0x989680 ;  /* 0x009896800000895d */ /* 0x008fea0003900000 */
[----:B------:R-:W3:Y:S02]  /*89b0*/  @!P0 SYNCS.PHASECHK.TRANS64 P0, [R2+URZ+0xf0], R5 ;  /* 0x0000f005020085a7 */ /* 0x000ee400080010ff */
[----:B---3--:R-:W-:Y:S05]  /*89c0*/  @!P0 BRA `(.L_x_51) ;  /* 0xfffffffc00f08947 */ /* 0x008fea000383ffff */
[----:B------:R-:W-:Y:S05]  /*89d0*/  BRA `(.L_x_148) ;  /* 0xffffffa400547947 */ /* 0x000fea000383ffff */
.L_x_52:
[----:B------:R-:W-:-:S07]  /*89e0*/  MOV R2, UR4 ;  /* 0x0000000400027c02 */ /* 0x000fce0008000f00 */
.L_x_149:
[----:B--2---:R2:W3:Y:S02]  /*89f0*/  SYNCS.PHASECHK.TRANS64.TRYWAIT P0, [R2+URZ+0xa0], R5 ;  /* 0x0000a005020075a7 */ /* 0x0044e400080011ff */
[----:B---3--:R-:W-:Y:S05]  /*8a00*/  @!P0 NANOSLEEP.SYNCS 0x989680 ;  /* 0x009896800000895d */ /* 0x008fea0003900000 */
[----:B------:R-:W3:Y:S02]  /*8a10*/  @!P0 SYNCS.PHASECHK.TRANS64 P0, [R2+URZ+0xa0], R5 ;  /* 0x0000a005020085a7 */ /* 0x000ee400080010ff */
[----:B---3--:R-:W-:Y:S05]  /*8a20*/  @!P0 BRA `(.L_x_149) ;  /* 0xfffffffc00f08947 */ /* 0x008fea000383ffff */
[----:B------:R-:W-:Y:S05]  /*8a30*/  BRA `(.L_x_150) ;  /* 0xffffffa400647947 */ /* 0x000fea000383ffff */
.L_x_53:
[----:B--2---:R2:W3:Y:S02]  /*8a40*/  SYNCS.PHASECHK.TRANS64.TRYWAIT P1, [R2+URZ+0x90], R5 ;  /* 0x00009005020075a7 */ /* 0x0044e400080211ff */
[----:B---3--:R-:W-:Y:S05]  /*8a50*/  @!P1 NANOSLEEP.SYNCS 0x989680 ;  /* 0x009896800000995d */ /* 0x008fea0003900000 */
[----:B------:R-:W3:Y:S02]  /*8a60*/  @!P1 SYNCS.PHASECHK.TRANS64 P1, [R2+URZ+0x90], R5 ;  /* 0x00009005020095a7 */ /* 0x000ee400080210ff */
[----:B---3--:R-:W-:Y:S05]  /*8a70*/  @!P1 BRA `(.L_x_53) ;  /* 0xfffffffc00f09947 */ /* 0x008fea000383ffff */
[----:B------:R-:W-:Y:S05]  /*8a80*/  BRA `(.L_x_151) ;  /* 0xffffffa400947947 */ /* 0x000fea000383ffff */
.L_x_56:
[----:B------:R-:W-:-:S07]  /*8a90*/  MOV R0, UR4 ;  /* 0x0000000400007c02 */ /* 0x000fce0008000f00 */
.L_x_152:
[----:B--2---:R2:W3:Y:S02]  /*8aa0*/  SYNCS.PHASECHK.TRANS64.TRYWAIT P0, [R0+URZ+0xa0], R3 ;  /* 0x0000a003000075a7 */ /* 0x0044e400080011ff */
[----:B---3--:R-:W-:Y:S05]  /*8ab0*/  @!P0 NANOSLEEP.SYNCS 0x989680 ;  /* 0x009896800000895d */ /* 0x008fea0003900000 */
[----:B------:R-:W3:Y:S02]  /*8ac0*/  @!P0 SYNCS.PHASECHK.TRANS64 P0, [R0+URZ+0xa0], R3 ;  /* 0x0000a003000085a7 */ /* 0x000ee400080010ff */
[----:B---3--:R-:W-:Y:S05]  /*8ad0*/  @!P0 BRA `(.L_x_152) ;  /* 0xfffffffc00f08947 */ /* 0x008fea000383ffff */
[----:B------:R-:W-:Y:S05]  /*8ae0*/  BRA `(.L_x_55) ;  /* 0xffffffa400e87947 */ /* 0x000fea000383ffff */
.L_x_65:
[----:B--2---:R-:W-:-:S04]  /*8af0*/  MOV R0, UR5 ;  /* 0x0000000500007c02 */ /* 0x004fc80008000f00 */
[----:B------:R2:W3:Y:S03]  /*8b00*/  SYNCS.PHASECHK.TRANS64.TRYWAIT P0, [R0+URZ+0x8], R7 ;  /* 0x00000807000075a7 */ /* 0x0004e600080011ff */
[----:B---3--:R-:W-:Y:S05]  /*8b10*/  @!P0 NANOSLEEP.SYNCS 0x989680 ;  /* 0x009896800000895d */ /* 0x008fea0003900000 */
[----:B------:R-:W3:Y:S02]  /*8b20*/  @!P0 SYNCS.PHASECHK.TRANS64 P0, [R0+URZ+0x8], R7 ;  /* 0x00000807000085a7 */ /* 0x000ee400080010ff */
[----:B---3--:R-:W-:Y:S05]  /*8b30*/  @!P0 BRA `(.L_x_65) ;  /* 0xfffffffc00ec8947 */ /* 0x008fea000383ffff */
[----:B------:R-:W-:Y:S05]  /*8b40*/  BRA `(.L_x_64) ;  /* 0xffffffa8009c7947 */ /* 0x000fea000383ffff */
.L_x_67:
[----:B------:R-:W-:Y:S01]  /*8b50*/  BSSY B0, `(.L_x_153) ;  /* 0x0000006000007945 */ /* 0x000fe20003800000 */
[----:B------:R-:W-:-:S07]  /*8b60*/  MOV R15, 0xffffffff ;  /* 0xffffffff000f7802 */ /* 0x000fce0000000f00 */
[----:B-12--5:R-:W-:Y:S05]  /*8b70*/  WARPSYNC.COLLECTIVE R15, `(.L_x_154) ;  /* 0x000000000f0c7348 */ /* 0x026fea0003c00000 */
[----:B------:R-:W-:Y:S02]  /*8b80*/  ELECT P6, UR79, PT ;  /* 0x00000000004f782f */ /* 0x000fe400038c0000 */
[----:B------:R-:W-:Y:S01]  /*8b90*/  MOV R14, UR79 ;  /* 0x0000004f000e7c02 */ /* 0x000fe20008000f00 */
[----:B-12--5:R-:W-:Y:S10]  /*8ba0*/  ENDCOLLECTIVE ;  /* 0x000000000000791b */ /* 0x026ff40003800000 */
.L_x_154:
[----:B------:R-:W-:Y:S05]  /*8bb0*/  BSYNC B0 ;  /* 0x0000000000007941 */ /* 0x000fea0003800000 */
.L_x_153:
[----:B------:R-:W-:Y:S01]  /*8bc0*/  PLOP3.LUT P0, PT, P6, PT, PT, 0x80, 0x8 ;  /* 0x000000000008781c */ /* 0x000fe2000370f070 */
[----:B------:R-:W-:-:S12]  /*8bd0*/  BRA `(.L_x_155) ;  /* 0xffffffa800c87947 */ /* 0x000fd8000383ffff */
.L_x_69:
[----:B--2---:R-:W-:-:S04]  /*8be0*/  MOV R0, UR5 ;  /* 0x0000000500007c02 */ /* 0x004fc80008000f00 */
[----:B------:R2:W3:Y:S03]  /*8bf0*/  SYNCS.PHASECHK.TRANS64.TRYWAIT P0, [R0+URZ+0x8], R5 ;  /* 0x00000805000075a7 */ /* 0x0004e600080011ff */
[----:B---3--:R-:W-:Y:S05]  /*8c00*/  @!P0 NANOSLEEP.SYNCS 0x989680 ;  /* 0x009896800000895d */ /* 0x008fea0003900000 */
[----:B------:R-:W3:Y:S02]  /*8c10*/  @!P0 SYNCS.PHASECHK.TRANS64 P0, [R0+URZ+0x8], R5 ;  /* 0x00000805000085a7 */ /* 0x000ee400080010ff */
[----:B---3--:R-:W-:Y:S05]  /*8c20*/  @!P0 BRA `(.L_x_69) ;  /* 0xfffffffc00ec8947 */ /* 0x008fea000383ffff */
[----:B------:R-:W-:Y:S05]  /*8c30*/  BRA `(.L_x_68) ;  /* 0xffffffa800cc7947 */ /* 0x000fea000383ffff */
.L_x_70:
[----:B-1----:R1:W2:Y:S02]  /*8c40*/  SYNCS.PHASECHK.TRANS64.TRYWAIT P0, [R0+URZ+0x90], R5 ;  /* 0x00009005000075a7 */ /* 0x0022a400080011ff */
[----:B--2---:R-:W-:Y:S05]  /*8c50*/  @!P0 NANOSLEEP.SYNCS 0x989680 ;  /* 0x009896800000895d */ /* 0x004fea0003900000 */
[----:B------:R-:W2:Y:S02]  /*8c60*/  @!P0 SYNCS.PHASECHK.TRANS64 P0, [R0+URZ+0x90], R5 ;  /* 0x00009005000085a7 */ /* 0x000ea400080010ff */
[----:B--2---:R-:W-:Y:S05]  /*8c70*/  @!P0 BRA `(.L_x_70) ;  /* 0xfffffffc00f08947 */ /* 0x004fea000383ffff */
[----:B------:R-:W-:Y:S05]  /*8c80*/  BRA `(.L_x_156) ;  /* 0xffffffac00d87947 */ /* 0x000fea000383ffff */
.L_x_72:
[----:B------:R-:W-:-:S07]  /*8c90*/  MOV R0, UR46 ;  /* 0x0000002e00007c02 */ /* 0x000fce0008000f00 */
.L_x_157:
[----:B-1----:R1:W2:Y:S02]  /*8ca0*/  SYNCS.PHASECHK.TRANS64.TRYWAIT P0, [R0+URZ+0xd0], R5 ;  /* 0x0000d005000075a7 */ /* 0x0022a400080011ff */
[----:B--2---:R-:W-:Y:S05]  /*8cb0*/  @!P0 NANOSLEEP.SYNCS 0x989680 ;  /* 0x009896800000895d */ /* 0x004fea0003900000 */
[----:B------:R-:W2:Y:S02]  /*8cc0*/  @!P0 SYNCS.PHASECHK.TRANS64 P0, [R0+URZ+0xd0], R5 ;  /* 0x0000d005000085a7 */ /* 0x000ea400080010ff */
[----:B--2---:R-:W-:Y:S05]  /*8cd0*/  @!P0 BRA `(.L_x_157) ;  /* 0xfffffffc00f08947 */ /* 0x004fea000383ffff */
[----:B------:R-:W-:Y:S05]  /*8ce0*/  BRA `(.L_x_158) ;  /* 0xffffffb000247947 */ /* 0x000fea000383ffff */
.L_x_75:
[----:B------:R-:W-:Y:S07]  /*8cf0*/  MOV R0, UR7 ;  /* 0x0000000700007c02 */ /* 0x000fee0008000f00 */
.L_x_159:
[----:B-1----:R1:W2:Y:S02]  /*8d00*/  SYNCS.PHASECHK.TRANS64.TRYWAIT P0, [R0+URZ], R5 ;  /* 0x00000005000075a7 */ /* 0x0022a400080011ff */
[----:B--2---:R-:W-:Y:S05]  /*8d10*/  @!P0 NANOSLEEP.SYNCS 0x989680 ;  /* 0x009896800000895d */ /* 0x004fea0003900000 */
[----:B------:R-:W2:Y:S02]  /*8d20*/  @!P0 SYNCS.PHASECHK.TRANS64 P0, [R0+URZ], R5 ;  /* 0x00000005000085a7 */ /* 0x000ea400080010ff */
[----:B--2---:R-:W-:Y:S05]  /*8d30*/  @!P0 BRA `(.L_x_159) ;  /* 0xfffffffc00f08947 */ /* 0x004fea000383ffff */
[----:B------:R-:W-:Y:S05]  /*8d40*/  BRA `(.L_x_74) ;  /* 0xffffffb000387947 */ /* 0x000fea000383ffff */
.L_x_79:
[----:B-1----:R-:W-:-:S07]  /*8d50*/  MOV R0, UR4 ;  /* 0x0000000400007c02 */ /* 0x002fce0008000f00 */
.L_x_160:
[----:B-1----:R1:W2:Y:S02]  /*8d60*/  SYNCS.PHASECHK.TRANS64.TRYWAIT P0, [R0+URZ], R3 ;  /* 0x00000003000075a7 */ /* 0x0022a400080011ff */
[----:B--2---:R-:W-:Y:S05]  /*8d70*/  @!P0 NANOSLEEP.SYNCS 0x989680 ;  /* 0x009896800000895d */ /* 0x004fea0003900000 */
[----:B------:R-:W2:Y:S02]  /*8d80*/  @!P0 SYNCS.PHASECHK.TRANS64 P0, [R0+URZ], R3 ;  /* 0x00000003000085a7 */ /* 0x000ea400080010ff */
[----:B--2---:R-:W-:Y:S05]  /*8d90*/  @!P0 BRA `(.L_x_160) ;  /* 0xfffffffc00f08947 */ /* 0x004fea000383ffff */
[----:B------:R-:W-:Y:S05]  /*8da0*/  BRA `(.L_x_161) ;  /* 0xffffffb4007c7947 */ /* 0x000fea000383ffff */
.L_x_80:
[----:B------:R-:W-:-:S07]  /*8db0*/  MOV R0, UR5 ;  /* 0x0000000500007c02 */ /* 0x000fce0008000f00 */
.L_x_162:
[----:B-1----:R1:W2:Y:S02]  /*8dc0*/  SYNCS.PHASECHK.TRANS64.TRYWAIT P0, [R0+URZ], R3 ;  /* 0x00000003000075a7 */ /* 0x0022a400080011ff */
[----:B--2---:R-:W-:Y:S05]  /*8dd0*/  @!P0 NANOSLEEP.SYNCS 0x989680 ;  /* 0x009896800000895d */ /* 0x004fea0003900000 */
[----:B------:R-:W2:Y:S02]  /*8de0*/  @!P0 SYNCS.PHASECHK.TRANS64 P0, [R0+URZ], R3 ;  /* 0x00000003000085a7 */ /* 0x000ea400080010ff */
[----:B--2---:R-:W-:Y:S05]  /*8df0*/  @!P0 BRA `(.L_x_162) ;  /* 0xfffffffc00f08947 */ /* 0x004fea000383ffff */
[----:B------:R-:W-:Y:S05]  /*8e00*/  BRA `(.L_x_163) ;  /* 0xffffffb400887947 */ /* 0x000fea000383ffff */
.L_x_81:
[----:B------:R-:W-:-:S07]  /*8e10*/  MOV R0, UR5 ;  /* 0x0000000500007c02 */ /* 0x000fce0008000f00 */
.L_x_164:
[----:B-1----:R1:W2:Y:S02]  /*8e20*/  SYNCS.PHASECHK.TRANS64.TRYWAIT P0, [R0+URZ], R3 ;  /* 0x00000003000075a7 */ /* 0x0022a400080011ff */
[----:B--2---:R-:W-:Y:S05]  /*8e30*/  @!P0 NANOSLEEP.SYNCS 0x989680 ;  /* 0x009896800000895d */ /* 0x004fea0003900000 */
[----:B------:R-:W2:Y:S02]  /*8e40*/  @!P0 SYNCS.PHASECHK.TRANS64 P0, [R0+URZ], R3 ;  /* 0x00000003000085a7 */ /* 0x000ea400080010ff */
[----:B--2---:R-:W-:Y:S05]  /*8e50*/  @!P0 BRA `(.L_x_164) ;  /* 0xfffffffc00f08947 */ /* 0x004fea000383ffff */
[----:B------:R-:W-:Y:S05]  /*8e60*/  BRA `(.L_x_165) ;  /* 0xffffffb400947947 */ /* 0x000fea000383ffff */
.L_x_84:
[----:B------:R-:W-:-:S07]  /*8e70*/  MOV R0, UR41 ;  /* 0x0000002900007c02 */ /* 0x000fce0008000f00 */
.L_x_166:
[----:B-1----:R1:W2:Y:S02]  /*8e80*/  SYNCS.PHASECHK.TRANS64.TRYWAIT P1, [R0+URZ+0x110], R3 ;  /* 0x00011003000075a7 */ /* 0x0022a400080211ff */
[----:B--2---:R-:W-:Y:S05]  /*8e90*/  @!P1 NANOSLEEP.SYNCS 0x989680 ;  /* 0x009896800000995d */ /* 0x004fea0003900000 */
[----:B------:R-:W2:Y:S02]  /*8ea0*/  @!P1 SYNCS.PHASECHK.TRANS64 P1, [R0+URZ+0x110], R3 ;  /* 0x00011003000095a7 */ /* 0x000ea400080210ff */
[----:B--2---:R-:W-:Y:S05]  /*8eb0*/  @!P1 BRA `(.L_x_166) ;  /* 0xfffffffc00f09947 */ /* 0x004fea000383ffff */
[----:B------:R-:W-:Y:S05]  /*8ec0*/  BRA `(.L_x_167) ;  /* 0xffffffb400e07947 */ /* 0x000fea000383ffff */
.L_x_89:
[----:B---3--:R3:W4:Y:S02]  /*8ed0*/  SYNCS.PHASECHK.TRANS64.TRYWAIT P0, [R12+URZ+0x90], R9 ;  /* 0x000090090c0075a7 */ /* 0x00872400080011ff */
[----:B----4-:R-:W-:Y:S05]  /*8ee0*/  @!P0 NANOSLEEP.SYNCS 0x989680 ;  /* 0x009896800000895d */ /* 0x010fea0003900000 */
[----:B------:R-:W4:Y:S02]  /*8ef0*/  @!P0 SYNCS.PHASECHK.TRANS64 P0, [R12+URZ+0x90], R9 ;  /* 0x000090090c0085a7 */ /* 0x000f2400080010ff */
[----:B----4-:R-:W-:Y:S05]  /*8f00*/  @!P0 BRA `(.L_x_89) ;  /* 0xfffffffc00f08947 */ /* 0x010fea000383ffff */
[----:B------:R-:W-:Y:S05]  /*8f10*/  BRA `(.L_x_168) ;  /* 0xffffffb800f87947 */ /* 0x000fea000383ffff */
.L_x_92:
[----:B------:R-:W-:Y:S07]  /*8f20*/  MOV R0, UR24 ;  /* 0x0000001800007c02 */ /* 0x000fee0008000f00 */
.L_x_169:
[----:B-1----:R1:W3:Y:S02]  /*8f30*/  SYNCS.PHASECHK.TRANS64.TRYWAIT P2, [R0+URZ+0x88], R9 ;  /* 0x00008809000075a7 */ /* 0x0022e400080411ff */
[----:B---3--:R-:W-:Y:S05]  /*8f40*/  @!P2 NANOSLEEP.SYNCS 0x989680 ;  /* 0x009896800000a95d */ /* 0x008fea0003900000 */
[----:B------:R-:W3:Y:S02]  /*8f50*/  @!P2 SYNCS.PHASECHK.TRANS64 P2, [R0+URZ+0x88], R9 ;  /* 0x000088090000a5a7 */ /* 0x000ee400080410ff */
[----:B---3--:R-:W-:Y:S05]  /*8f60*/  @!P2 BRA `(.L_x_169) ;  /* 0xfffffffc00f0a947 */ /* 0x008fea000383ffff */
[----:B------:R-:W-:Y:S05]  /*8f70*/  BRA `(.L_x_91) ;  /* 0xffffffc0005c7947 */ /* 0x000fea000383ffff */
.L_x_95:
[----:B---3--:R-:W-:Y:S07]  /*8f80*/  MOV R0, UR4 ;  /* 0x0000000400007c02 */ /* 0x008fee0008000f00 */
.L_x_170:
[----:B-1----:R1:W3:Y:S02]  /*8f90*/  SYNCS.PHASECHK.TRANS64.TRYWAIT P0, [R0+URZ+0x68], R9 ;  /* 0x00006809000075a7 */ /* 0x0022e400080011ff */
[----:B---3--:R-:W-:Y:S05]  /*8fa0*/  @!P0 NANOSLEEP.SYNCS 0x989680 ;  /* 0x009896800000895d */ /* 0x008fea0003900000 */
[----:B------:R-:W3:Y:S02]  /*8fb0*/  @!P0 SYNCS.PHASECHK.TRANS64 P0, [R0+URZ+0x68], R9 ;  /* 0x00006809000085a7 */ /* 0x000ee400080010ff */
[----:B---3--:R-:W-:Y:S05]  /*8fc0*/  @!P0 BRA `(.L_x_170) ;  /* 0xfffffffc00f08947 */ /* 0x008fea000383ffff */
[----:B------:R-:W-:Y:S05]  /*8fd0*/  BRA `(.L_x_171) ;  /* 0xffffffc000bc7947 */ /* 0x000fea000383ffff */
.L_x_96:
[----:B------:R-:W-:Y:S07]  /*8fe0*/  MOV R9, UR5 ;  /* 0x0000000500097c02 */ /* 0x000fee0008000f00 */
.L_x_172:
[----:B-1----:R1:W3:Y:S02]  /*8ff0*/  SYNCS.PHASECHK.TRANS64.TRYWAIT P0, [R9+URZ+0x68], R0 ;  /* 0x00006800090075a7 */ /* 0x0022e400080011ff */
[----:B---3--:R-:W-:Y:S05]  /*9000*/  @!P0 NANOSLEEP.SYNCS 0x989680 ;  /* 0x009896800000895d */ /* 0x008fea0003900000 */
[----:B------:R-:W3:Y:S02]  /*9010*/  @!P0 SYNCS.PHASECHK.TRANS64 P0, [R9+URZ+0x68], R0 ;  /* 0x00006800090085a7 */ /* 0x000ee400080010ff */
[----:B---3--:R-:W-:Y:S05]  /*9020*/  @!P0 BRA `(.L_x_172) ;  /* 0xfffffffc00f08947 */ /* 0x008fea000383ffff */
[----:B------:R-:W-:Y:S05]  /*9030*/  BRA `(.L_x_173) ;  /* 0xffffffc400187947 */ /* 0x000fea000383ffff */
.L_x_98:
[----:B------:R-:W-:-:S07]  /*9040*/  MOV R0, UR4 ;  /* 0x0000000400007c02 */ /* 0x000fce0008000f00 */
.L_x_174:
[----:B-1----:R1:W4:Y:S02]  /*9050*/  SYNCS.PHASECHK.TRANS64.TRYWAIT P0, [R0+URZ], R3 ;  /* 0x00000003000075a7 */ /* 0x00232400080011ff */
[----:B----4-:R-:W-:Y:S05]  /*9060*/  @!P0 NANOSLEEP.SYNCS 0x989680 ;  /* 0x009896800000895d */ /* 0x010fea0003900000 */
[----:B------:R-:W4:Y:S02]  /*9070*/  @!P0 SYNCS.PHASECHK.TRANS64 P0, [R0+URZ], R3 ;  /* 0x00000003000085a7 */ /* 0x000f2400080010ff */
[----:B----4-:R-:W-:Y:S05]  /*9080*/  @!P0 BRA `(.L_x_174) ;  /* 0xfffffffc00f08947 */ /* 0x010fea000383ffff */
[----:B------:R-:W-:Y:S05]  /*9090*/  BRA `(.L_x_175) ;  /* 0xffffffc400a87947 */ /* 0x000fea000383ffff */
.L_x_99:
[----:B------:R-:W-:-:S07]  /*90a0*/  MOV R0, UR5 ;  /* 0x0000000500007c02 */ /* 0x000fce0008000f00 */
.L_x_176:
[----:B-1----:R1:W4:Y:S02]  /*90b0*/  SYNCS.PHASECHK.TRANS64.TRYWAIT P0, [R0+URZ], R3 ;  /* 0x00000003000075a7 */ /* 0x00232400080011ff */
[----:B----4-:R-:W-:Y:S05]  /*90c0*/  @!P0 NANOSLEEP.SYNCS 0x989680 ;  /* 0x009896800000895d */ /* 0x010fea0003900000 */
[----:B------:R-:W4:Y:S02]  /*90d0*/  @!P0 SYNCS.PHASECHK.TRANS64 P0, [R0+URZ], R3 ;  /* 0x00000003000085a7 */ /* 0x000f2400080010ff */
[----:B----4-:R-:W-:Y:S05]  /*90e0*/  @!P0 BRA `(.L_x_176) ;  /* 0xfffffffc00f08947 */ /* 0x010fea000383ffff */
[----:B------:R-:W-:Y:S05]  /*90f0*/  BRA `(.L_x_177) ;  /* 0xffffffc400b47947 */ /* 0x000fea000383ffff */
.L_x_101:
[----:B--2---:R2:W4:Y:S02]  /*9100*/  SYNCS.PHASECHK.TRANS64.TRYWAIT P0, [R0+URZ+0x90], R3 ;  /* 0x00009003000075a7 */ /* 0x00452400080011ff */
[----:B----4-:R-:W-:Y:S05]  /*9110*/  @!P0 NANOSLEEP.SYNCS 0x989680 ;  /* 0x009896800000895d */ /* 0x010fea0003900000 */
[----:B------:R-:W4:Y:S02]  /*9120*/  @!P0 SYNCS.PHASECHK.TRANS64 P0, [R0+URZ+0x90], R3 ;  /* 0x00009003000085a7 */ /* 0x000f2400080010ff */
[----:B----4-:R-:W-:Y:S05]  /*9130*/  @!P0 BRA `(.L_x_101) ;  /* 0xfffffffc00f08947 */ /* 0x010fea000383ffff */
[----:B------:R-:W-:Y:S05]  /*9140*/  BRA `(.L_x_178) ;  /* 0xffffffc800987947 */ /* 0x000fea000383ffff */
.L_x_111:
[----:B-1----:R1:W2:Y:S02]  /*9150*/  SYNCS.PHASECHK.TRANS64.TRYWAIT P0, [R0+URZ+0x50], R5 ;  /* 0x00005005000075a7 */ /* 0x0022a400080011ff */
[----:B--2---:R-:W-:Y:S05]  /*9160*/  @!P0 NANOSLEEP.SYNCS 0x989680 ;  /* 0x009896800000895d */ /* 0x004fea0003900000 */
[----:B------:R-:W2:Y:S02]  /*9170*/  @!P0 SYNCS.PHASECHK.TRANS64 P0, [R0+URZ+0x50], R5 ;  /* 0x00005005000085a7 */ /* 0x000ea400080010ff */
[----:B--2---:R-:W-:Y:S05]  /*9180*/  @!P0 BRA `(.L_x_111) ;  /* 0xfffffffc00f08947 */ /* 0x004fea000383ffff */
[----:B------:R-:W-:Y:S05]  /*9190*/  BRA `(.L_x_110) ;  /* 0xffffffd8001c7947 */ /* 0x000fea000383ffff */
.L_x_113:
[----:B-1----:R1:W4:Y:S02]  /*91a0*/  SYNCS.PHASECHK.TRANS64.TRYWAIT P1, [R92+URZ+0xb0], R3 ;  /* 0x0000b0035c0075a7 */ /* 0x00232400080211ff */
[----:B----4-:R-:W-:Y:S05]  /*91b0*/  @!P1 NANOSLEEP.SYNCS 0x989680 ;  /* 0x009896800000995d */ /* 0x010fea0003900000 */
[----:B------:R-:W4:Y:S02]  /*91c0*/  @!P1 SYNCS.PHASECHK.TRANS64 P1, [R92+URZ+0xb0], R3 ;  /* 0x0000b0035c0095a7 */ /* 0x000f2400080210ff */
[----:B----4-:R-:W-:Y:S05]  /*91d0*/  @!P1 BRA `(.L_x_113) ;  /* 0xfffffffc00f09947 */ /* 0x010fea000383ffff */
[----:B------:R-:W-:Y:S05]  /*91e0*/  BRA `(.L_x_112) ;  /* 0xffffffd800547947 */ /* 0x000fea000383ffff */
.L_x_124:
[----:B---3--:R3:W4:Y:S02]  /*91f0*/  SYNCS.PHASECHK.TRANS64.TRYWAIT P0, [R2+URZ+0x50], R5 ;  /* 0x00005005020075a7 */ /* 0x00872400080011ff */
[----:B----4-:R-:W-:Y:S05]  /*9200*/  @!P0 NANOSLEEP.SYNCS 0x989680 ;  /* 0x009896800000895d */ /* 0x010fea0003900000 */
[----:B------:R-:W4:Y:S02]  /*9210*/  @!P0 SYNCS.PHASECHK.TRANS64 P0, [R2+URZ+0x50], R5 ;  /* 0x00005005020085a7 */ /* 0x000f2400080010ff */
[----:B----4-:R-:W-:Y:S05]  /*9220*/  @!P0 BRA `(.L_x_124) ;  /* 0xfffffffc00f08947 */ /* 0x010fea000383ffff */
[----:B------:R-:W-:Y:S05]  /*9230*/  BRA `(.L_x_123) ;  /* 0xffffffe400447947 */ /* 0x000fea000383ffff */
        .weak           $__internal_0_$__cuda_sm10x_tcgen05_guardrail_trap_col_being_dealloced_not_returned_by_alloc
        .type           $__internal_0_$__cuda_sm10x_tcgen05_guardrail_trap_col_being_dealloced_not_returned_by_alloc,@function
        .size           $__internal_0_$__cuda_sm10x_tcgen05_guardrail_trap_col_being_dealloced_not_returned_by_alloc,($__internal_1_$__cuda_sm10x_tcgen05_guardrail_trap_phase_invalid_during_alloc - $__internal_0_$__cuda_sm10x_tcgen05_guardrail_trap_col_being_dealloced_not_returned_by_alloc)
$__internal_0_$__cuda_sm10x_tcgen05_guardrail_trap_col_being_dealloced_not_returned_by_alloc:
[----:B------:R-:W-:Y:S05]  /*9240*/  BPT.TRAP 0x1 ;  /* 0x000000040000795c */ /* 0x000fea0000300000 */
[----:B------:R-:W-:-:S04]  /*9250*/  HFMA2 R3, -RZ, RZ, 0, 0 ;  /* 0x00000000ff037431 */ /* 0x000fc800000001ff */
[----:B------:R-:W-:Y:S05]  /*9260*/  RET.REL.NODEC R2 `(_ZN7cutlass13device_kernelINS_4gemm6kernel13GemmUniversalIN4cute5tupleIJiiiiEEENS1_10collective13CollectiveMmaINS1_35MainloopSm100TmaUmmaWarpSpecializedILi5ELi2ELi4ENS5_IJNS4_1CILi2EEENSA_ILi4EEENSA_ILi1EEEEEEEENS5_IJNSA_ILi256EEENSA_ILi64EEENSA_ILi128EEEEEENS_6half_tENS5_IJlSD_lEEESK_SL_NS4_8TiledMMAINS4_8MMA_AtomIJNS4_26SM100_MMA_F16BF16_2x1SM_SSISK_SK_fLi256ELi64ELNS4_4UMMA5MajorE0ELSQ_0ELNSP_7ScaleInE0ELSR_0EEEEEENS4_6LayoutINS5_IJSD_SD_SD_EEENS5_IJNSA_ILi0EEESW_SW_EEEEENS5_IJNS4_10UnderscoreESZ_SZ_EEEEENS4_28SM100_TMA_2SM_LOAD_MULTICASTENS4_14ComposedLayoutINS4_7SwizzleILi3ELi4ELi3EEENS4_18smem_ptr_flag_bitsILi16EEENSU_INS5_IJNSA_ILi8EEESH_EEENS5_IJSH_SD_EEEEEEEvNS4_8identityENS4_18SM100_TMA_2SM_LOADES1C_vS1D_EENS_8epilogue10collective18CollectiveEpilogueINS1G_23Sm100TmaWarpSpecializedILi3ELi2ELi32ELb1ELb0EEEJNS5_IJSI_SH_SI_EEENS5_IJNSU_ISI_SD_EENSU_INSA_ILi32EEESD_EEEEESK_SL_SK_SL_NS1G_6fusion15FusionCallbacksIS1K_NS1Q_17LinearCombinationISK_fSK_fLNS_15FloatRoundStyleE2EEES1L_S1P_JEEENS4_5SM1004TMEM4LOAD26SM100_TMEM_LOAD_32dp32b32xENS4_13SM90_TMA_LOADENS13_INS14_ILi2ELi4ELi3EEES17_NSU_INS5_IJS18_S1N_EEENS5_IJS1N_SD_EEEEEEENS4_39AutoVectorizingCopyWithAssumedAlignmentILi128EEENS4_14SM90_TMA_STOREES25_S27_S27_EEEvvEEEEvNT_6ParamsE) ;  /* 0xffffff6c02647950 */ /* 0x000fea0003c3ffff */
        .weak           $__internal_1_$__cuda_sm10x_tcgen05_guardrail_trap_phase_invalid_during_alloc
        .type           $__internal_1_$__cuda_sm10x_tcgen05_guardrail_trap_phase_invalid_during_alloc,@function
        .size           $__internal_1_$__cuda_sm10x_tcgen05_guardrail_trap_phase_invalid_during_alloc,($__internal_2_$__cuda_sm10x_tcgen05_guardrail_trap_unallocated_columns_being_dealloced - $__internal_1_$__cuda_sm10x_tcgen05_guardrail_trap_phase_invalid_during_alloc)
$__internal_1_$__cuda_sm10x_tcgen05_guardrail_trap_phase_invalid_during_alloc:
[----:B------:R-:W-:Y:S05]  /*9270*/  BPT.TRAP 0x1 ;  /* 0x000000040000795c */ /* 0x000fea0000300000 */
[----:B------:R-:W-:-:S04]  /*9280*/  MOV R5, 0x0 ;  /* 0x0000000000057802 */ /* 0x000fc80000000f00 */
[----:B------:R-:W-:Y:S05]  /*9290*/  RET.REL.NODEC R4 `(_ZN7cutlass13device_kernelINS_4gemm6kernel13GemmUniversalIN4cute5tupleIJiiiiEEENS1_10collective13CollectiveMmaINS1_35MainloopSm100TmaUmmaWarpSpecializedILi5ELi2ELi4ENS5_IJNS4_1CILi2EEENSA_ILi4EEENSA_ILi1EEEEEEEENS5_IJNSA_ILi256EEENSA_ILi64EEENSA_ILi128EEEEEENS_6half_tENS5_IJlSD_lEEESK_SL_NS4_8TiledMMAINS4_8MMA_AtomIJNS4_26SM100_MMA_F16BF16_2x1SM_SSISK_SK_fLi256ELi64ELNS4_4UMMA5MajorE0ELSQ_0ELNSP_7ScaleInE0ELSR_0EEEEEENS4_6LayoutINS5_IJSD_SD_SD_EEENS5_IJNSA_ILi0EEESW_SW_EEEEENS5_IJNS4_10UnderscoreESZ_SZ_EEEEENS4_28SM100_TMA_2SM_LOAD_MULTICASTENS4_14ComposedLayoutINS4_7SwizzleILi3ELi4ELi3EEENS4_18smem_ptr_flag_bitsILi16EEENSU_INS5_IJNSA_ILi8EEESH_EEENS5_IJSH_SD_EEEEEEEvNS4_8identityENS4_18SM100_TMA_2SM_LOADES1C_vS1D_EENS_8epilogue10collective18CollectiveEpilogueINS1G_23Sm100TmaWarpSpecializedILi3ELi2ELi32ELb1ELb0EEEJNS5_IJSI_SH_SI_EEENS5_IJNSU_ISI_SD_EENSU_INSA_ILi32EEESD_EEEEESK_SL_SK_SL_NS1G_6fusion15FusionCallbacksIS1K_NS1Q_17LinearCombinationISK_fSK_fLNS_15FloatRoundStyleE2EEES1L_S1P_JEEENS4_5SM1004TMEM4LOAD26SM100_TMEM_LOAD_32dp32b32xENS4_13SM90_TMA_LOADENS13_INS14_ILi2ELi4ELi3EEES17_NSU_INS5_IJS18_S1N_EEENS5_IJS1N_SD_EEEEEEENS4_39AutoVectorizingCopyWithAssumedAlignmentILi128EEENS4_14SM90_TMA_STOREES25_S27_S27_EEEvvEEEEvNT_6ParamsE) ;  /* 0xffffff6c04587950 */ /* 0x000fea0003c3ffff */
        .weak           $__internal_2_$__cuda_sm10x_tcgen05_guardrail_trap_unallocated_columns_being_dealloced
        .type           $__internal_2_$__cuda_sm10x_tcgen05_guardrail_trap_unallocated_columns_being_dealloced,@function
        .size           $__internal_2_$__cuda_sm10x_tcgen05_guardrail_trap_unallocated_columns_being_dealloced,(.L_x_180 - $__internal_2_$__cuda_sm10x_tcgen05_guardrail_trap_unallocated_columns_being_dealloced)
$__internal_2_$__cuda_sm10x_tcgen05_guardrail_trap_unallocated_columns_being_dealloced:
[----:B------:R-:W-:Y:S05]  /*92a0*/  BPT.TRAP 0x1 ;  /* 0x000000040000795c */ /* 0x000fea0000300000 */
[----:B------:R-:W-:-:S04]  /*92b0*/  HFMA2 R3, -RZ, RZ, 0, 0 ;  /* 0x00000000ff037431 */ /* 0x000fc800000001ff */
[----:B------:R-:W-:Y:S05]  /*92c0*/  RET.REL.NODEC R2 `(_ZN7cutlass13device_kernelINS_4gemm6kernel13GemmUniversalIN4cute5tupleIJiiiiEEENS1_10collective13CollectiveMmaINS1_35MainloopSm100TmaUmmaWarpSpecializedILi5ELi2ELi4ENS5_IJNS4_1CILi2EEENSA_ILi4EEENSA_ILi1EEEEEEEENS5_IJNSA_ILi256EEENSA_ILi64EEENSA_ILi128EEEEEENS_6half_tENS5_IJlSD_lEEESK_SL_NS4_8TiledMMAINS4_8MMA_AtomIJNS4_26SM100_MMA_F16BF16_2x1SM_SSISK_SK_fLi256ELi64ELNS4_4UMMA5MajorE0ELSQ_0ELNSP_7ScaleInE0ELSR_0EEEEEENS4_6LayoutINS5_IJSD_SD_SD_EEENS5_IJNSA_ILi0EEESW_SW_EEEEENS5_IJNS4_10UnderscoreESZ_SZ_EEEEENS4_28SM100_TMA_2SM_LOAD_MULTICASTENS4_14ComposedLayoutINS4_7SwizzleILi3ELi4ELi3EEENS4_18smem_ptr_flag_bitsILi16EEENSU_INS5_IJNSA_ILi8EEESH_EEENS5_IJSH_SD_EEEEEEEvNS4_8identityENS4_18SM100_TMA_2SM_LOADES1C_vS1D_EENS_8epilogue10collective18CollectiveEpilogueINS1G_23Sm100TmaWarpSpecializedILi3ELi2ELi32ELb1ELb0EEEJNS5_IJSI_SH_SI_EEENS5_IJNSU_ISI_SD_EENSU_INSA_ILi32EEESD_EEEEESK_SL_SK_SL_NS1G_6fusion15FusionCallbacksIS1K_NS1Q_17LinearCombinationISK_fSK_fLNS_15FloatRoundStyleE2EEES1L_S1P_JEEENS4_5SM1004TMEM4LOAD26SM100_TMEM_LOAD_32dp32b32xENS4_13SM90_TMA_LOADENS13_INS14_ILi2ELi4ELi3EEES17_NSU_INS5_IJS18_S1N_EEENS5_IJS1N_SD_EEEEEEENS4_39AutoVectorizingCopyWithAssumedAlignmentILi128EEENS4_14SM90_TMA_STOREES25_S27_S27_EEEvvEEEEvNT_6ParamsE) ;  /* 0xffffff6c024c7950 */ /* 0x000fea0003c3ffff */
.L_x_179:
[----:B------:R-:W-:-:S00]  /*92d0*/  BRA `(.L_x_179) ;  /* 0xfffffffc00fc7947 */ /* 0x000fc0000383ffff */
[----:B------:R-:W-:-:S00]  /*92e0*/  NOP ;  /* 0x0000000000007918 */ /* 0x000fc00000000000 */
        /* <DEDUP_REMOVED lines=9> */
.L_x_180:


//--------------------- .nv.global.init           --------------------------
	.section	.nv.global.init,"aw",@progbits
.nv.global.init:
	.type		$str$27,@object
	.size		$str$27,($str$28 - $str$27)
$str$27:
        /*0000*/ 	.byte	0x28, 0x61, 0x64, 0x64, 0x72, 0x65, 0x73, 0x73, 0x20, 0x26, 0x20, 0x6d, 0x61, 0x73, 0x6b, 0x29
        /*0010*/ 	.byte	0x20, 0x3d, 0x3d, 0x20, 0x30, 0x00
	.type		$str$28,@object
	.size		$str$28,($str$26 - $str$28)
$str$28:
        /*0016*/ 	.byte	0x2f, 0x74, 0x6d, 0x70, 0x2f, 0x63, 0x75, 0x74, 0x6c, 0x61, 0x73, 0x73, 0x5f, 0x73, 0x77, 0x65
        /*0026*/ 	.byte	0x65, 0x70, 0x5f, 0x73, 0x72, 0x63, 0x2f, 0x69, 0x6e, 0x63, 0x6c, 0x75, 0x64, 0x65, 0x2f, 0x63
        /*0036*/ 	.byte	0x75, 0x74, 0x65, 0x2f, 0x70, 0x6f, 0x69, 0x6e, 0x74, 0x65, 0x72, 0x5f, 0x66, 0x6c, 0x61, 0x67
        /*0046*/ 	.byte	0x67, 0x65, 0x64, 0x2e, 0x68, 0x70, 0x70, 0x00
	.type		$str$26,@object
	.size		$str$26,($str$25 - $str$26)
$str$26:
        /*004e*/ 	.byte	0x2f, 0x74, 0x6d, 0x70, 0x2f, 0x63, 0x75, 0x74, 0x6c, 0x61, 0x73, 0x73, 0x5f, 0x73, 0x77, 0x65
        /*005e*/ 	.byte	0x65, 0x70, 0x5f, 0x73, 0x72, 0x63, 0x2f, 0x69, 0x6e, 0x63, 0x6c, 0x75, 0x64, 0x65, 0x2f, 0x63
        /*006e*/ 	.byte	0x75, 0x74, 0x65, 0x2f, 0x61, 0x74, 0x6f, 0x6d, 0x2f, 0x63, 0x6f, 0x70, 0x79, 0x5f, 0x74, 0x72
        /*007e*/ 	.byte	0x61, 0x69, 0x74, 0x73, 0x5f, 0x73, 0x6d, 0x31, 0x30, 0x30, 0x2e, 0x68, 0x70, 0x70, 0x00
	.type		$str$25,@object
	.size		$str$25,(__unnamed_1 - $str$25)
$str$25:
        /*008d*/ 	.byte	0x28, 0x28, 0x75, 0x69, 0x6e, 0x74, 0x33, 0x32, 0x5f, 0x74, 0x28, 0x74, 0x68, 0x72, 0x65, 0x61
        /*009d*/ 	.byte	0x64, 0x49, 0x64, 0x78, 0x2e, 0x78, 0x29, 0x20, 0x2f, 0x20, 0x33, 0x32, 0x29, 0x20, 0x25, 0x20
        /*00ad*/ 	.byte	0x34, 0x29, 0x20, 0x3d, 0x3d, 0x20, 0x28, 0x28, 0x28, 0x74, 0x6d, 0x65, 0x6d, 0x5f, 0x61, 0x64
        /*00bd*/ 	.byte	0x64, 0x72, 0x20, 0x3e, 0x3e, 0x20, 0x31, 0x36, 0x29, 0x20, 0x2f, 0x20, 0x33, 0x32, 0x29, 0x20
        /*00cd*/ 	.byte	0x25, 0x20, 0x34, 0x29, 0x00
	.type		__unnamed_1,@object
	.size		__unnamed_1,(__unnamed_2 - __unnamed_1)
__unnamed_1:
        /*00d2*/ 	.byte	0x61, 0x75, 0x74, 0x6f, 0x20, 0x63, 0x75, 0x74, 0x65, 0x3a, 0x3a, 0x61, 0x73, 0x5f, 0x70, 0x6f
        /* <DEDUP_REMOVED lines=24> */
        /*0262*/ 	.byte	0x3e, 0x3e, 0x3e, 0x3e, 0x5d, 0x00
	.type		__unnamed_2,@object
	.size		__unnamed_2,(.L_2 - __unnamed_2)
__unnamed_2:
        /* <DEDUP_REMOVED lines=42> */
        /*0508*/ 	.byte	0x3e, 0x3e, 0x5d, 0x00
.L_2:


//--------------------- .nv.shared._ZN7cutlass13device_kernelINS_4gemm6kernel13GemmUniversalIN4cute5tupleIJiiiiEEENS1_10collective13CollectiveMmaINS1_35MainloopSm100TmaUmmaWarpSpecializedILi5ELi2ELi4ENS5_IJNS4_1CILi2EEENSA_ILi4EEENSA_ILi1EEEEEEEENS5_IJNSA_ILi256EEENSA_ILi64EEENSA_ILi128EEEEEENS_6half_tENS5_IJlSD_lEEESK_SL_NS4_8TiledMMAINS4_8MMA_AtomIJNS4_26SM100_MMA_F16BF16_2x1SM_SSISK_SK_fLi256ELi64ELNS4_4UMMA5MajorE0ELSQ_0ELNSP_7ScaleInE0ELSR_0EEEEEENS4_6LayoutINS5_IJSD_SD_SD_EEENS5_IJNSA_ILi0EEESW_SW_EEEEENS5_IJNS4_10UnderscoreESZ_SZ_EEEEENS4_28SM100_TMA_2SM_LOAD_MULTICASTENS4_14ComposedLayoutINS4_7SwizzleILi3ELi4ELi3EEENS4_18smem_ptr_flag_bitsILi16EEENSU_INS5_IJNSA_ILi8EEESH_EEENS5_IJSH_SD_EEEEEEEvNS4_8identityENS4_18SM100_TMA_2SM_LOADES1C_vS1D_EENS_8epilogue10collective18CollectiveEpilogueINS1G_23Sm100TmaWarpSpecializedILi3ELi2ELi32ELb1ELb0EEEJNS5_IJSI_SH_SI_EEENS5_IJNSU_ISI_SD_EENSU_INSA_ILi32EEESD_EEEEESK_SL_SK_SL_NS1G_6fusion15FusionCallbacksIS1K_NS1Q_17LinearCombinationISK_fSK_fLNS_15FloatRoundStyleE2EEES1L_S1P_JEEENS4_5SM1004TMEM4LOAD26SM100_TMEM_LOAD_32dp32b32xENS4_13SM90_TMA_LOADENS13_INS14_ILi2ELi4ELi3EEES17_NSU_INS5_IJS18_S1N_EEENS5_IJS1N_SD_EEEEEEENS4_39AutoVectorizingCopyWithAssumedAlignmentILi128EEENS4_14SM90_TMA_STOREES25_S27_S27_EEEvvEEEEvNT_6ParamsE --------------------------
	.section	.nv.shared._ZN7cutlass13device_kernelINS_4gemm6kernel13GemmUniversalIN4cute5tupleIJiiiiEEENS1_10collective13CollectiveMmaINS1_35MainloopSm100TmaUmmaWarpSpecializedILi5ELi2ELi4ENS5_IJNS4_1CILi2EEENSA_ILi4EEENSA_ILi1EEEEEEEENS5_IJNSA_ILi256EEENSA_ILi64EEENSA_ILi128EEEEEENS_6half_tENS5_IJlSD_lEEESK_SL_NS4_8TiledMMAINS4_8MMA_AtomIJNS4_26SM100_MMA_F16BF16_2x1SM_SSISK_SK_fLi256ELi64ELNS4_4UMMA5MajorE0ELSQ_0ELNSP_7ScaleInE0ELSR_0EEEEEENS4_6LayoutINS5_IJSD_SD_SD_EEENS5_IJNSA_ILi0EEESW_SW_EEEEENS5_IJNS4_10UnderscoreESZ_SZ_EEEEENS4_28SM100_TMA_2SM_LOAD_MULTICASTENS4_14ComposedLayoutINS4_7SwizzleILi3ELi4ELi3EEENS4_18smem_ptr_flag_bitsILi16EEENSU_INS5_IJNSA_ILi8EEESH_EEENS5_IJSH_SD_EEEEEEEvNS4_8identityENS4_18SM100_TMA_2SM_LOADES1C_vS1D_EENS_8epilogue10collective18CollectiveEpilogueINS1G_23Sm100TmaWarpSpecializedILi3ELi2ELi32ELb1ELb0EEEJNS5_IJSI_SH_SI_EEENS5_IJNSU_ISI_SD_EENSU_INSA_ILi32EEESD_EEEEESK_SL_SK_SL_NS1G_6fusion15FusionCallbacksIS1K_NS1Q_17LinearCombinationISK_fSK_fLNS_15FloatRoundStyleE2EEES1L_S1P_JEEENS4_5SM1004TMEM4LOAD26SM100_TMEM_LOAD_32dp32b32xENS4_13SM90_TMA_LOADENS13_INS14_ILi2ELi4ELi3EEES17_NSU_INS5_IJS18_S1N_EEENS5_IJS1N_SD_EEEEEEENS4_39AutoVectorizingCopyWithAssumedAlignmentILi128EEENS4_14SM90_TMA_STOREES25_S27_S27_EEEvvEEEEvNT_6ParamsE,"aw",@nobits
	.sectionflags	@""
	.align	16
	.zero		1024


//--------------------- .nv.shared.reserved.0     --------------------------
	.section	.nv.shared.reserved.0,"aw",@nobits
	.weak		__nv_reservedSMEM_offset_0_alias
	.size		__nv_reservedSMEM_offset_0_alias, 0, 64
	.other		__nv_reservedSMEM_offset_0_alias,@"STO_CUDA_RESERVED_SHARED STV_DEFAULT"
__nv_reservedSMEM_offset_0_alias:
	.zero		0
.nv.shared.reserved.0:
	.zero		64
	.weak		__nv_reservedSMEM_tcgen05_partition
	.type		__nv_reservedSMEM_tcgen05_partition,@object
	.size		__nv_reservedSMEM_tcgen05_partition,(.L_0 - __nv_reservedSMEM_tcgen05_partition)
__nv_reservedSMEM_tcgen05_partition:
	.zero		32
.L_0:


//--------------------- .nv.global                --------------------------
	.section	.nv.global,"aw",@nobits
.nv.global:
	.type		_ZN40_INTERNAL_4ea4d220_4_k_cu_d2b0cc62_255344cute1_E,@object
	.size		_ZN40_INTERNAL_4ea4d220_4_k_cu_d2b0cc62_255344cute1_E,(_ZN40_INTERNAL_4ea4d220_4_k_cu_d2b0cc62_255344cuda3std3__45__cpo6cbeginE - _ZN40_INTERNAL_4ea4d220_4_k_cu_d2b0cc62_255344cute1_E)
_ZN40_INTERNAL_4ea4d220_4_k_cu_d2b0cc62_255344cute1_E:
	.zero		1
	.type		_ZN40_INTERNAL_4ea4d220_4_k_cu_d2b0cc62_255344cuda3std3__45__cpo6cbeginE,@object
	.size		_ZN40_INTERNAL_4ea4d220_4_k_cu_d2b0cc62_255344cuda3std3__45__cpo6cbeginE,(_ZN40_INTERNAL_4ea4d220_4_k_cu_d2b0cc62_255344cuda3std3__48in_placeE - _ZN40_INTERNAL_4ea4d220_4_k_cu_d2b0cc62_255344cuda3std3__45__cpo6cbeginE)
_ZN40_INTERNAL_4ea4d220_4_k_cu_d2b0cc62_255344cuda3std3__45__cpo6cbeginE:
	.zero		1
	.type		_ZN40_INTERNAL_4ea4d220_4_k_cu_d2b0cc62_255344cuda3std3__48in_placeE,@object
	.size		_ZN40_INTERNAL_4ea4d220_4_k_cu_d2b0cc62_255344cuda3std3__48in_placeE,(_ZN40_INTERNAL_4ea4d220_4_k_cu_d2b0cc62_255344cuda3std6ranges3__45__cpo9iter_moveE - _ZN40_INTERNAL_4ea4d220_4_k_cu_d2b0cc62_255344cuda3std3__48in_placeE)
_ZN40_INTERNAL_4ea4d220_4_k_cu_d2b0cc62_255344cuda3std3__48in_placeE:
	.zero		1
	.type		_ZN40_INTERNAL_4ea4d220_4_k_cu_d2b0cc62_255344cuda3std6ranges3__45__cpo9iter_moveE,@object
	.size		_ZN40_INTERNAL_4ea4d220_4_k_cu_d2b0cc62_255344cuda3std6ranges3__45__cpo9iter_moveE,(_ZN40_INTERNAL_4ea4d220_4_k_cu_d2b0cc62_255344cuda3std3__45__cpo5beginE - _ZN40_INTERNAL_4ea4d220_4_k_cu_d2b0cc62_255344cuda3std6ranges3__45__cpo9iter_moveE)
_ZN40_INTERNAL_4ea4d220_4_k_cu_d2b0cc62_255344cuda3std6ranges3__45__cpo9iter_moveE:
	.zero		1
	.type		_ZN40_INTERNAL_4ea4d220_4_k_cu_d2b0cc62_255344cuda3std3__45__cpo5beginE,@object
	.size		_ZN40_INTERNAL_4ea4d220_4_k_cu_d2b0cc62_255344cuda3std3__45__cpo5beginE,(_ZN40_INTERNAL_4ea4d220_4_k_cu_d2b0cc62_255344cuda3std3__442_GLOBAL__N__4ea4d220_4_k_cu_d2b0cc62_255346ignoreE - _ZN40_INTERNAL_4ea4d220_4_k_cu_d2b0cc62_255344cuda3std3__45__cpo5beginE)
_ZN40_INTERNAL_4ea4d220_4_k_cu_d2b0cc62_255344cuda3std3__45__cpo5beginE:
	.zero		1
	.type		_ZN40_INTERNAL_4ea4d220_4_k_cu_d2b0cc62_255344cuda3std3__442_GLOBAL__N__4ea4d220_4_k_cu_d2b0cc62_255346ignoreE,@object
	.size		_ZN40_INTERNAL_4ea4d220_4_k_cu_d2b0cc62_255344cuda3std3__442_GLOBAL__N__4ea4d220_4_k_cu_d2b0cc62_255346ignoreE,(_ZN40_INTERNAL_4ea4d220_4_k_cu_d2b0cc62_255344cute7productE - _ZN40_INTERNAL_4ea4d220_4_k_cu_d2b0cc62_255344cuda3std3__442_GLOBAL__N__4ea4d220_4_k_cu_d2b0cc62_255346ignoreE)
_ZN40_INTERNAL_4ea4d220_4_k_cu_d2b0cc62_255344cuda3std3__442_GLOBAL__N__4ea4d220_4_k_cu_d2b0cc62_255346ignoreE:
	.zero		1
	.type		_ZN40_INTERNAL_4ea4d220_4_k_cu_d2b0cc62_255344cute7productE,@object
	.size		_ZN40_INTERNAL_4ea4d220_4_k_cu_d2b0cc62_255344cute7productE,(_ZN40_INTERNAL_4ea4d220_4_k_cu_d2b0cc62_255344cuda3std3__45__cpo3endE - _ZN40_INTERNAL_4ea4d220_4_k_cu_d2b0cc62_255344cute7productE)
_ZN40_INTERNAL_4ea4d220_4_k_cu_d2b0cc62_255344cute7productE:
	.zero		1
	.type		_ZN40_INTERNAL_4ea4d220_4_k_cu_d2b0cc62_255344cuda3std3__45__cpo3endE,@object
	.size		_ZN40_INTERNAL_4ea4d220_4_k_cu_d2b0cc62_255344cuda3std3__45__cpo3endE,(_ZN40_INTERNAL_4ea4d220_4_k_cu_d2b0cc62_255344cuda3std3__419piecewise_constructE - _ZN40_INTERNAL_4ea4d220_4_k_cu_d2b0cc62_255344cuda3std3__45__cpo3endE)
_ZN40_INTERNAL_4ea4d220_4_k_cu_d2b0cc62_255344cuda3std3__45__cpo3endE:
	.zero		1
	.type		_ZN40_INTERNAL_4ea4d220_4_k_cu_d2b0cc62_255344cuda3std3__419piecewise_constructE,@object
	.size		_ZN40_INTERNAL_4ea4d220_4_k_cu_d2b0cc62_255344cuda3std3__419piecewise_constructE,(_ZN40_INTERNAL_4ea4d220_4_k_cu_d2b0cc62_255344cuda3std3__45__cpo4cendE - _ZN40_INTERNAL_4ea4d220_4_k_cu_d2b0cc62_255344cuda3std3__419piecewise_constructE)
_ZN40_INTERNAL_4ea4d220_4_k_cu_d2b0cc62_255344cuda3std3__419piecewise_constructE:
	.zero		1
	.type		_ZN40_INTERNAL_4ea4d220_4_k_cu_d2b0cc62_255344cuda3std3__45__cpo4cendE,@object
	.size		_ZN40_INTERNAL_4ea4d220_4_k_cu_d2b0cc62_255344cuda3std3__45__cpo4cendE,(_ZN40_INTERNAL_4ea4d220_4_k_cu_d2b0cc62_255344cuda3std6ranges3__45__cpo4swapE - _ZN40_INTERNAL_4ea4d220_4_k_cu_d2b0cc62_255344cuda3std3__45__cpo4cendE)
_ZN40_INTERNAL_4ea4d220_4_k_cu_d2b0cc62_255344cuda3std3__45__cpo4cendE:
	.zero		1
	.type		_ZN40_INTERNAL_4ea4d220_4_k_cu_d2b0cc62_255344cuda3std6ranges3__45__cpo4swapE,@object
	.size		_ZN40_INTERNAL_4ea4d220_4_k_cu_d2b0cc62_255344cuda3std6ranges3__45__cpo4swapE,(.L_10 - _ZN40_INTERNAL_4ea4d220_4_k_cu_d2b0cc62_255344cuda3std6ranges3__45__cpo4swapE)
_ZN40_INTERNAL_4ea4d220_4_k_cu_d2b0cc62_255344cuda3std6ranges3__45__cpo4swapE:
	.zero		1
.L_10:


//--------------------- .nv.constant0._ZN7cutlass13device_kernelINS_4gemm6kernel13GemmUniversalIN4cute5tupleIJiiiiEEENS1_10collective13CollectiveMmaINS1_35MainloopSm100TmaUmmaWarpSpecializedILi5ELi2ELi4ENS5_IJNS4_1CILi2EEENSA_ILi4EEENSA_ILi1EEEEEEEENS5_IJNSA_ILi256EEENSA_ILi64EEENSA_ILi128EEEEEENS_6half_tENS5_IJlSD_lEEESK_SL_NS4_8TiledMMAINS4_8MMA_AtomIJNS4_26SM100_MMA_F16BF16_2x1SM_SSISK_SK_fLi256ELi64ELNS4_4UMMA5MajorE0ELSQ_0ELNSP_7ScaleInE0ELSR_0EEEEEENS4_6LayoutINS5_IJSD_SD_SD_EEENS5_IJNSA_ILi0EEESW_SW_EEEEENS5_IJNS4_10UnderscoreESZ_SZ_EEEEENS4_28SM100_TMA_2SM_LOAD_MULTICASTENS4_14ComposedLayoutINS4_7SwizzleILi3ELi4ELi3EEENS4_18smem_ptr_flag_bitsILi16EEENSU_INS5_IJNSA_ILi8EEESH_EEENS5_IJSH_SD_EEEEEEEvNS4_8identityENS4_18SM100_TMA_2SM_LOADES1C_vS1D_EENS_8epilogue10collective18CollectiveEpilogueINS1G_23Sm100TmaWarpSpecializedILi3ELi2ELi32ELb1ELb0EEEJNS5_IJSI_SH_SI_EEENS5_IJNSU_ISI_SD_EENSU_INSA_ILi32EEESD_EEEEESK_SL_SK_SL_NS1G_6fusion15FusionCallbacksIS1K_NS1Q_17LinearCombinationISK_fSK_fLNS_15FloatRoundStyleE2EEES1L_S1P_JEEENS4_5SM1004TMEM4LOAD26SM100_TMEM_LOAD_32dp32b32xENS4_13SM90_TMA_LOADENS13_INS14_ILi2ELi4ELi3EEES17_NSU_INS5_IJS18_S1N_EEENS5_IJS1N_SD_EEEEEEENS4_39AutoVectorizingCopyWithAssumedAlignmentILi128EEENS4_14SM90_TMA_STOREES25_S27_S27_EEEvvEEEEvNT_6ParamsE --------------------------
	.section	.nv.constant0._ZN7cutlass13device_kernelINS_4gemm6kernel13GemmUniversalIN4cute5tupleIJiiiiEEENS1_10collective13CollectiveMmaINS1_35MainloopSm100TmaUmmaWarpSpecializedILi5ELi2ELi4ENS5_IJNS4_1CILi2EEENSA_ILi4EEENSA_ILi1EEEEEEEENS5_IJNSA_ILi256EEENSA_ILi64EEENSA_ILi128EEEEEENS_6half_tENS5_IJlSD_lEEESK_SL_NS4_8TiledMMAINS4_8MMA_AtomIJNS4_26SM100_MMA_F16BF16_2x1SM_SSISK_SK_fLi256ELi64ELNS4_4UMMA5MajorE0ELSQ_0ELNSP_7ScaleInE0ELSR_0EEEEEENS4_6LayoutINS5_IJSD_SD_SD_EEENS5_IJNSA_ILi0EEESW_SW_EEEEENS5_IJNS4_10UnderscoreESZ_SZ_EEEEENS4_28SM100_TMA_2SM_LOAD_MULTICASTENS4_14ComposedLayoutINS4_7SwizzleILi3ELi4ELi3EEENS4_18smem_ptr_flag_bitsILi16EEENSU_INS5_IJNSA_ILi8EEESH_EEENS5_IJSH_SD_EEEEEEEvNS4_8identityENS4_18SM100_TMA_2SM_LOADES1C_vS1D_EENS_8epilogue10collective18CollectiveEpilogueINS1G_23Sm100TmaWarpSpecializedILi3ELi2ELi32ELb1ELb0EEEJNS5_IJSI_SH_SI_EEENS5_IJNSU_ISI_SD_EENSU_INSA_ILi32EEESD_EEEEESK_SL_SK_SL_NS1G_6fusion15FusionCallbacksIS1K_NS1Q_17LinearCombinationISK_fSK_fLNS_15FloatRoundStyleE2EEES1L_S1P_JEEENS4_5SM1004TMEM4LOAD26SM100_TMEM_LOAD_32dp32b32xENS4_13SM90_TMA_LOADENS13_INS14_ILi2ELi4ELi3EEES17_NSU_INS5_IJS18_S1N_EEENS5_IJS1N_SD_EEEEEEENS4_39AutoVectorizingCopyWithAssumedAlignmentILi128EEENS4_14SM90_TMA_STOREES25_S27_S27_EEEvvEEEEvNT_6ParamsE,"a",@progbits
	.sectionflags	@""
	.align	4
.nv.constant0._ZN7cutlass13device_kernelINS_4gemm6kernel13GemmUniversalIN4cute5tupleIJiiiiEEENS1_10collective13CollectiveMmaINS1_35MainloopSm100TmaUmmaWarpSpecializedILi5ELi2ELi4ENS5_IJNS4_1CILi2EEENSA_ILi4EEENSA_ILi1EEEEEEEENS5_IJNSA_ILi256EEENSA_ILi64EEENSA_ILi128EEEEEENS_6half_tENS5_IJlSD_lEEESK_SL_NS4_8TiledMMAINS4_8MMA_AtomIJNS4_26SM100_MMA_F16BF16_2x1SM_SSISK_SK_fLi256ELi64ELNS4_4UMMA5MajorE0ELSQ_0ELNSP_7ScaleInE0ELSR_0EEEEEENS4_6LayoutINS5_IJSD_SD_SD_EEENS5_IJNSA_ILi0EEESW_SW_EEEEENS5_IJNS4_10UnderscoreESZ_SZ_EEEEENS4_28SM100_TMA_2SM_LOAD_MULTICASTENS4_14ComposedLayoutINS4_7SwizzleILi3ELi4ELi3EEENS4_18smem_ptr_flag_bitsILi16EEENSU_INS5_IJNSA_ILi8EEESH_EEENS5_IJSH_SD_EEEEEEEvNS4_8identityENS4_18SM100_TMA_2SM_LOADES1C_vS1D_EENS_8epilogue10collective18CollectiveEpilogueINS1G_23Sm100TmaWarpSpecializedILi3ELi2ELi32ELb1ELb0EEEJNS5_IJSI_SH_SI_EEENS5_IJNSU_ISI_SD_EENSU_INSA_ILi32EEESD_EEEEESK_SL_SK_SL_NS1G_6fusion15FusionCallbacksIS1K_NS1Q_17LinearCombinationISK_fSK_fLNS_15FloatRoundStyleE2EEES1L_S1P_JEEENS4_5SM1004TMEM4LOAD26SM100_TMEM_LOAD_32dp32b32xENS4_13SM90_TMA_LOADENS13_INS14_ILi2ELi4ELi3EEES17_NSU_INS5_IJS18_S1N_EEENS5_IJS1N_SD_EEEEEEENS4_39AutoVectorizingCopyWithAssumedAlignmentILi128EEENS4_14SM90_TMA_STOREES25_S27_S27_EEEvvEEEEvNT_6ParamsE:
	.zero		2944


//--------------------- SYMBOLS --------------------------

	.type		.nv.reservedSmem.offset0,@object
	.size		.nv.reservedSmem.offset0,0x4
	.type		.nv.reservedSmem.cap,@object
	.size		.nv.reservedSmem.cap,0x4
	.type		__assertfail,@function
